	.target	sm_90a

	.elftype	@"ET_EXEC"


//--------------------- .note.nv.tkinfo           --------------------------
	.section	.note.nv.tkinfo,"",@"SHT_NOTE"
	.sectionflags	@"SHF_NOTE_NV_TKINFO"
	.tkinfo
        /*0018*/ 	.word	0x00000002
        /*0030*/ 	.string	""
        /*0030*/ 	.string	"ptxas"
        /*0030*/ 	.string	"Cuda compilation tools, release 13.0, V13.0.88"
        /*0030*/ 	.string	"Build cuda_13.0.r13.0/compiler.36424714_0"
        /*0030*/ 	.string	"-arch sm_90a -m 64 "



//--------------------- .note.nv.cuinfo           --------------------------
	.section	.note.nv.cuinfo,"",@"SHT_NOTE"
	.sectionflags	@"SHF_NOTE_NV_CUINFO"
        /*0018*/ 	.short	0x0002
        /*001a*/ 	.short	0x005a
        /*001c*/ 	.short	0x0082
	.zero		2


//--------------------- .nv.info                  --------------------------
	.section	.nv.info,"",@"SHT_CUDA_INFO"
	.align	4


	//----- nvinfo : EIATTR_REGCOUNT
	.align		4
        /*0000*/ 	.byte	0x04, 0x2f
        /*0002*/ 	.short	(.L_12 - .L_11)
	.align		4
.L_11:
        /*0004*/ 	.word	index@(_ZN7cutlass13device_kernelINS_4gemm6kernel13GemmUniversalIN4cute5tupleIJiiiiEEENS1_10collective13CollectiveMmaINS1_37MainloopSm90TmaGmmaWarpSpecializedFP8ILi3ENS5_IJNS4_1CILi1EEESB_SB_EEENS1_35KernelTmaWarpSpecializedCooperativeEEENS5_IJNSA_ILi256EEENSA_ILi64EEENSA_ILi128EEEEEENS_12float_e4m3_tENS5_IJlSB_lEEESJ_SK_NS4_8TiledMMAINS4_8MMA_AtomIJNS4_4SM904GMMA30MMA_64x64x32_F32E4M3E4M3_SS_TNILNSO_7ScaleInE1ELSQ_1EEEEEENS4_6LayoutINS5_IJNSA_ILi2EEESB_SB_EEENS5_IJSB_NSA_ILi0EEESW_EEEEENS5_IJNS4_10UnderscoreESZ_SZ_EEEEENS4_13SM90_TMA_LOADENS4_14ComposedLayoutINS4_7SwizzleILi3ELi4ELi3EEENS4_18smem_ptr_flag_bitsILi8EEENST_INS5_IJNSA_ILi8EEESH_EEENS5_IJSH_SB_EEEEEEEvNS4_8identityES12_S1C_vS1D_EENS_8epilogue10collective6detail29Sm90TmaWarpSpecializedAdapterINS1G_15DefaultEpilogueISJ_SK_SK_NS1F_6thread17LinearCombinationISJ_Li1EffLNS1K_9ScaleType4KindE0ELNS_15FloatRoundStyleE2ESJ_EENS1_15EpilogueDefaultEEEEEvvEEEEvNT_6ParamsE)
        /*0008*/ 	.word	0x000000a8


	//----- nvinfo : EIATTR_FRAME_SIZE
	.align		4
.L_12:
        /*000c*/ 	.byte	0x04, 0x11
        /*000e*/ 	.short	(.L_14 - .L_13)
	.align		4
.L_13:
        /*0010*/ 	.word	index@(_ZN7cutlass13device_kernelINS_4gemm6kernel13GemmUniversalIN4cute5tupleIJiiiiEEENS1_10collective13CollectiveMmaINS1_37MainloopSm90TmaGmmaWarpSpecializedFP8ILi3ENS5_IJNS4_1CILi1EEESB_SB_EEENS1_35KernelTmaWarpSpecializedCooperativeEEENS5_IJNSA_ILi256EEENSA_ILi64EEENSA_ILi128EEEEEENS_12float_e4m3_tENS5_IJlSB_lEEESJ_SK_NS4_8TiledMMAINS4_8MMA_AtomIJNS4_4SM904GMMA30MMA_64x64x32_F32E4M3E4M3_SS_TNILNSO_7ScaleInE1ELSQ_1EEEEEENS4_6LayoutINS5_IJNSA_ILi2EEESB_SB_EEENS5_IJSB_NSA_ILi0EEESW_EEEEENS5_IJNS4_10UnderscoreESZ_SZ_EEEEENS4_13SM90_TMA_LOADENS4_14ComposedLayoutINS4_7SwizzleILi3ELi4ELi3EEENS4_18smem_ptr_flag_bitsILi8EEENST_INS5_IJNSA_ILi8EEESH_EEENS5_IJSH_SB_EEEEEEEvNS4_8identityES12_S1C_vS1D_EENS_8epilogue10collective6detail29Sm90TmaWarpSpecializedAdapterINS1G_15DefaultEpilogueISJ_SK_SK_NS1F_6thread17LinearCombinationISJ_Li1EffLNS1K_9ScaleType4KindE0ELNS_15FloatRoundStyleE2ESJ_EENS1_15EpilogueDefaultEEEEEvvEEEEvNT_6ParamsE)
        /*0014*/ 	.word	0x00000000


	//----- nvinfo : EIATTR_MIN_STACK_SIZE
	.align		4
.L_14:
        /*0018*/ 	.byte	0x04, 0x12
        /*001a*/ 	.short	(.L_16 - .L_15)
	.align		4
.L_15:
        /*001c*/ 	.word	index@(_ZN7cutlass13device_kernelINS_4gemm6kernel13GemmUniversalIN4cute5tupleIJiiiiEEENS1_10collective13CollectiveMmaINS1_37MainloopSm90TmaGmmaWarpSpecializedFP8ILi3ENS5_IJNS4_1CILi1EEESB_SB_EEENS1_35KernelTmaWarpSpecializedCooperativeEEENS5_IJNSA_ILi256EEENSA_ILi64EEENSA_ILi128EEEEEENS_12float_e4m3_tENS5_IJlSB_lEEESJ_SK_NS4_8TiledMMAINS4_8MMA_AtomIJNS4_4SM904GMMA30MMA_64x64x32_F32E4M3E4M3_SS_TNILNSO_7ScaleInE1ELSQ_1EEEEEENS4_6LayoutINS5_IJNSA_ILi2EEESB_SB_EEENS5_IJSB_NSA_ILi0EEESW_EEEEENS5_IJNS4_10UnderscoreESZ_SZ_EEEEENS4_13SM90_TMA_LOADENS4_14ComposedLayoutINS4_7SwizzleILi3ELi4ELi3EEENS4_18smem_ptr_flag_bitsILi8EEENST_INS5_IJNSA_ILi8EEESH_EEENS5_IJSH_SB_EEEEEEEvNS4_8identityES12_S1C_vS1D_EENS_8epilogue10collective6detail29Sm90TmaWarpSpecializedAdapterINS1G_15DefaultEpilogueISJ_SK_SK_NS1F_6thread17LinearCombinationISJ_Li1EffLNS1K_9ScaleType4KindE0ELNS_15FloatRoundStyleE2ESJ_EENS1_15EpilogueDefaultEEEEEvvEEEEvNT_6ParamsE)
        /*0020*/ 	.word	0x00000000
.L_16:


//--------------------- .nv.compat                --------------------------
	.section	.nv.compat,"",@"SHT_CUDA_COMPAT_INFO"
	.align	4
        /*0000*/ 	.byte	0x02, 0x09, 0x01, 0x00, 0x02, 0x02, 0x04, 0x00, 0x02, 0x05, 0x05, 0x00, 0x03, 0x07, 0x01, 0x01
        /*0010*/ 	.byte	0x02, 0x03, 0x01, 0x00, 0x02, 0x06, 0x01, 0x00, 0x04, 0x0b, 0x08, 0x00, 0x00, 0x00, 0x00, 0x00
        /*0020*/ 	.byte	0x00, 0x00, 0x00, 0x00


//--------------------- .nv.info._ZN7cutlass13device_kernelINS_4gemm6kernel13GemmUniversalIN4cute5tupleIJiiiiEEENS1_10collective13CollectiveMmaINS1_37MainloopSm90TmaGmmaWarpSpecializedFP8ILi3ENS5_IJNS4_1CILi1EEESB_SB_EEENS1_35KernelTmaWarpSpecializedCooperativeEEENS5_IJNSA_ILi256EEENSA_ILi64EEENSA_ILi128EEEEEENS_12float_e4m3_tENS5_IJlSB_lEEESJ_SK_NS4_8TiledMMAINS4_8MMA_AtomIJNS4_4SM904GMMA30MMA_64x64x32_F32E4M3E4M3_SS_TNILNSO_7ScaleInE1ELSQ_1EEEEEENS4_6LayoutINS5_IJNSA_ILi2EEESB_SB_EEENS5_IJSB_NSA_ILi0EEESW_EEEEENS5_IJNS4_10UnderscoreESZ_SZ_EEEEENS4_13SM90_TMA_LOADENS4_14ComposedLayoutINS4_7SwizzleILi3ELi4ELi3EEENS4_18smem_ptr_flag_bitsILi8EEENST_INS5_IJNSA_ILi8EEESH_EEENS5_IJSH_SB_EEEEEEEvNS4_8identityES12_S1C_vS1D_EENS_8epilogue10collective6detail29Sm90TmaWarpSpecializedAdapterINS1G_15DefaultEpilogueISJ_SK_SK_NS1F_6thread17LinearCombinationISJ_Li1EffLNS1K_9ScaleType4KindE0ELNS_15FloatRoundStyleE2ESJ_EENS1_15EpilogueDefaultEEEEEvvEEEEvNT_6ParamsE --------------------------
	.section	.nv.info._ZN7cutlass13device_kernelINS_4gemm6kernel13GemmUniversalIN4cute5tupleIJiiiiEEENS1_10collective13CollectiveMmaINS1_37MainloopSm90TmaGmmaWarpSpecializedFP8ILi3ENS5_IJNS4_1CILi1EEESB_SB_EEENS1_35KernelTmaWarpSpecializedCooperativeEEENS5_IJNSA_ILi256EEENSA_ILi64EEENSA_ILi128EEEEEENS_12float_e4m3_tENS5_IJlSB_lEEESJ_SK_NS4_8TiledMMAINS4_8MMA_AtomIJNS4_4SM904GMMA30MMA_64x64x32_F32E4M3E4M3_SS_TNILNSO_7ScaleInE1ELSQ_1EEEEEENS4_6LayoutINS5_IJNSA_ILi2EEESB_SB_EEENS5_IJSB_NSA_ILi0EEESW_EEEEENS5_IJNS4_10UnderscoreESZ_SZ_EEEEENS4_13SM90_TMA_LOADENS4_14ComposedLayoutINS4_7SwizzleILi3ELi4ELi3EEENS4_18smem_ptr_flag_bitsILi8EEENST_INS5_IJNSA_ILi8EEESH_EEENS5_IJSH_SB_EEEEEEEvNS4_8identityES12_S1C_vS1D_EENS_8epilogue10collective6detail29Sm90TmaWarpSpecializedAdapterINS1G_15DefaultEpilogueISJ_SK_SK_NS1F_6thread17LinearCombinationISJ_Li1EffLNS1K_9ScaleType4KindE0ELNS_15FloatRoundStyleE2ESJ_EENS1_15EpilogueDefaultEEEEEvvEEEEvNT_6ParamsE,"",@"SHT_CUDA_INFO"
	.sectionflags	@""
	.align	4


	//----- nvinfo : EIATTR_CUDA_API_VERSION
	.align		4
        /*0000*/ 	.byte	0x04, 0x37
        /*0002*/ 	.short	(.L_18 - .L_17)
.L_17:
        /*0004*/ 	.word	0x00000082


	//----- nvinfo : EIATTR_KPARAM_INFO
	.align		4
.L_18:
        /*0008*/ 	.byte	0x04, 0x17
        /*000a*/ 	.short	(.L_20 - .L_19)
.L_19:
        /*000c*/ 	.word	0x00000000
        /*0010*/ 	.short	0x0000
        /*0012*/ 	.short	0x0070
        /*0014*/ 	.byte	0x00, 0xf0, 0x01, 0x10


	//----- nvinfo : EIATTR_SPARSE_MMA_MASK
	.align		4
.L_20:
        /*0018*/ 	.byte	0x03, 0x50
        /*001a*/ 	.short	0x0000


	//----- nvinfo : EIATTR_MAXREG_COUNT
	.align		4
        /*001c*/ 	.byte	0x03, 0x1b
        /*001e*/ 	.short	0x00a8


	//----- nvinfo : EIATTR_NUM_BARRIERS
	.align		4
        /*0020*/ 	.byte	0x02, 0x4c
        /*0022*/ 	.byte	0x01
	.zero		1


	//----- nvinfo : EIATTR_MERCURY_ISA_VERSION
	.align		4
        /*0024*/ 	.byte	0x03, 0x5f
        /*0026*/ 	.short	0x0101


	//----- nvinfo : EIATTR_INT_WARP_WIDE_INSTR_OFFSETS
	.align		4
        /*0028*/ 	.byte	0x04, 0x31
        /*002a*/ 	.short	(.L_22 - .L_21)


	//   ....[0]....
.L_21:
        /*002c*/ 	.word	0x000003b0


	//   ....[1]....
        /*0030*/ 	.word	0x000003c0


	//   ....[2]....
        /*0034*/ 	.word	0x000004b0


	//----- nvinfo : EIATTR_COOP_GROUP_MASK_REGIDS
	.align		4
.L_22:
        /*0038*/ 	.byte	0x04, 0x29
        /*003a*/ 	.short	(.L_24 - .L_23)


	//   ....[0]....
.L_23:
        /*003c*/ 	.word	0xffffffff


	//   ....[1]....
        /*0040*/ 	.word	0xffffffff


	//   ....[2]....
        /*0044*/ 	.word	0xffffffff


	//   ....[3]....
        /*0048*/ 	.word	0xffffffff


	//   ....[4]....
        /*004c*/ 	.word	0xffffffff


	//----- nvinfo : EIATTR_COOP_GROUP_INSTR_OFFSETS
	.align		4
.L_24:
        /*0050*/ 	.byte	0x04, 0x28
        /*0052*/ 	.short	(.L_26 - .L_25)


	//   ....[0]....
.L_25:
        /*0054*/ 	.word	0x00000060


	//   ....[1]....
        /*0058*/ 	.word	0x00000070


	//   ....[2]....
        /*005c*/ 	.word	0x00000130


	//   ....[3]....
        /*0060*/ 	.word	0x000002a0


	//   ....[4]....
        /*0064*/ 	.word	0x00000fa0


	//----- nvinfo : EIATTR_REG_RECONFIG
	.align		4
.L_26:
        /*0068*/ 	.byte	0x01, 0x54
	.zero		2


	//----- nvinfo : EIATTR_MBARRIER_INSTR_OFFSETS
	.align		4
        /*006c*/ 	.byte	0x04, 0x39
        /*006e*/ 	.short	(.L_28 - .L_27)


	//   ....[0]....
.L_27:
        /*0070*/ 	.word	0x00000230
        /*0074*/ 	.word	0x000000ff
        /*0078*/ 	.word	0x00000000
        /*007c*/ 	.short	0x0100
        /*007e*/ 	.byte	0x08
	.zero		1


	//   ....[1]....
        /*0080*/ 	.word	0x00000240
        /*0084*/ 	.word	0x000000ff
        /*0088*/ 	.word	0x00000018
        /*008c*/ 	.short	0x0100
        /*008e*/ 	.byte	0x08
	.zero		1


	//   ....[2]....
        /*0090*/ 	.word	0x00000250
        /*0094*/ 	.word	0x000000ff
        /*0098*/ 	.word	0x00000008
        /*009c*/ 	.short	0x0100
        /*009e*/ 	.byte	0x08
	.zero		1


	//   ....[3]....
        /*00a0*/ 	.word	0x00000260
        /*00a4*/ 	.word	0x000000ff
        /*00a8*/ 	.word	0x00000020
        /*00ac*/ 	.short	0x0100
        /*00ae*/ 	.byte	0x08
	.zero		1


	//   ....[4]....
        /*00b0*/ 	.word	0x00000270
        /*00b4*/ 	.word	0x000000ff
        /*00b8*/ 	.word	0x00000010
        /*00bc*/ 	.short	0x0100
        /*00be*/ 	.byte	0x08
	.zero		1


	//   ....[5]....
        /*00c0*/ 	.word	0x00000280
        /*00c4*/ 	.word	0x000000ff
        /*00c8*/ 	.word	0x00000028
        /*00cc*/ 	.short	0x0100
        /*00ce*/ 	.byte	0x08
	.zero		1


	//   ....[6]....
        /*00d0*/ 	.word	0x00000500
        /*00d4*/ 	.word	0x000000ff
        /*00d8*/ 	.word	0x00000040
        /*00dc*/ 	.short	0x0100
        /*00de*/ 	.byte	0x06
	.zero		1


	//   ....[7]....
        /*00e0*/ 	.word	0x00000560
        /*00e4*/ 	.word	0x000000ff
        /*00e8*/ 	.word	0x00000048
        /*00ec*/ 	.short	0x0100
        /*00ee*/ 	.byte	0x06
	.zero		1


	//   ....[8]....
        /*00f0*/ 	.word	0x000014d0
        /*00f4*/ 	.word	0x000000ff
        /*00f8*/ 	.word	0x00000000
        /*00fc*/ 	.short	0x010a
        /*00fe*/ 	.byte	0x06
	.zero		1


	//   ....[9]....
        /*0100*/ 	.word	0x00001510
        /*0104*/ 	.word	0x000000ff
        /*0108*/ 	.word	0x00000000
        /*010c*/ 	.short	0x010a
        /*010e*/ 	.byte	0x06
	.zero		1


	//   ....[10]....
        /*0110*/ 	.word	0x00002000
        /*0114*/ 	.word	0x000000ff
        /*0118*/ 	.word	0x00000000
        /*011c*/ 	.short	0x010a
        /*011e*/ 	.byte	0x0e
	.zero		1


	//   ....[11]....
        /*0120*/ 	.word	0x00002040
        /*0124*/ 	.word	0x000000ff
        /*0128*/ 	.word	0x00000000
        /*012c*/ 	.short	0x010a
        /*012e*/ 	.byte	0x0e
	.zero		1


	//   ....[12]....
        /*0130*/ 	.word	0x00002830
        /*0134*/ 	.word	0x000000ff
        /*0138*/ 	.word	0x00000000
        /*013c*/ 	.short	0x0101
        /*013e*/ 	.byte	0x08
	.zero		1


	//   ....[13]....
        /*0140*/ 	.word	0x00002e80
        /*0144*/ 	.word	0x000000ff
        /*0148*/ 	.word	0x00000000
        /*014c*/ 	.short	0x0101
        /*014e*/ 	.byte	0x08
	.zero		1


	//   ....[14]....
        /*0150*/ 	.word	0x00008990
        /*0154*/ 	.word	0x00000013
        /*0158*/ 	.word	0x00000018
        /*015c*/ 	.short	0x010a
        /*015e*/ 	.byte	0x3f
	.zero		1


	//   ....[15]....
        /*0160*/ 	.word	0x00008d30
        /*0164*/ 	.word	0x00000008
        /*0168*/ 	.word	0x00000048
        /*016c*/ 	.short	0x0101
        /*016e*/ 	.byte	0x3f
	.zero		1


	//   ....[16]....
        /*0170*/ 	.word	0x00009440
        /*0174*/ 	.word	0x00000004
        /*0178*/ 	.word	0x00000000
        /*017c*/ 	.short	0x010a
        /*017e*/ 	.byte	0x3f
	.zero		1


	//   ....[17]....
        /*0180*/ 	.word	0x000094c0
        /*0184*/ 	.word	0x00000006
        /*0188*/ 	.word	0x00000000
        /*018c*/ 	.short	0x010a
        /*018e*/ 	.byte	0x3f
	.zero		1


	//   ....[18]....
        /*0190*/ 	.word	0x00009550
        /*0194*/ 	.word	0x00000003
        /*0198*/ 	.word	0x00000000
        /*019c*/ 	.short	0x010a
        /*019e*/ 	.byte	0x3f
	.zero		1


	//   ....[19]....
        /*01a0*/ 	.word	0x000095c0
        /*01a4*/ 	.word	0x0000000b
        /*01a8*/ 	.word	0x00000000
        /*01ac*/ 	.short	0x010a
        /*01ae*/ 	.byte	0x3f
	.zero		1


	//   ....[20]....
        /*01b0*/ 	.word	0x00009620
        /*01b4*/ 	.word	0x0000000c
        /*01b8*/ 	.word	0x00000000
        /*01bc*/ 	.short	0x010a
        /*01be*/ 	.byte	0x3f
	.zero		1


	//   ....[21]....
        /*01c0*/ 	.word	0x000096f0
        /*01c4*/ 	.word	0x00000013
        /*01c8*/ 	.word	0x00000018
        /*01cc*/ 	.short	0x010a
        /*01ce*/ 	.byte	0x3f
	.zero		1


	//   ....[22]....
        /*01d0*/ 	.word	0x000097d0
        /*01d4*/ 	.word	0x00000004
        /*01d8*/ 	.word	0x00000000
        /*01dc*/ 	.short	0x010a
        /*01de*/ 	.byte	0x3f
	.zero		1


	//   ....[23]....
        /*01e0*/ 	.word	0x00009820
        /*01e4*/ 	.word	0x00000006
        /*01e8*/ 	.word	0x00000000
        /*01ec*/ 	.short	0x010a
        /*01ee*/ 	.byte	0x3f
	.zero		1


	//----- nvinfo : EIATTR_NUM_MBARRIERS
	.align		4
.L_28:
        /*01f0*/ 	.byte	0x03, 0x38
        /*01f2*/ 	.short	0x0008


	//----- nvinfo : EIATTR_EXIT_INSTR_OFFSETS
	.align		4
        /*01f4*/ 	.byte	0x04, 0x1c
        /*01f6*/ 	.short	(.L_30 - .L_29)


	//   ....[0]....
.L_29:
        /*01f8*/ 	.word	0x000005b0


	//   ....[1]....
        /*01fc*/ 	.word	0x00000e70


	//   ....[2]....
        /*0200*/ 	.word	0x00008000


	//   ....[3]....
        /*0204*/ 	.word	0x00008630


	//   ....[4]....
        /*0208*/ 	.word	0x000095a0


	//----- nvinfo : EIATTR_MAX_THREADS
	.align		4
.L_30:
        /*020c*/ 	.byte	0x04, 0x05
        /*020e*/ 	.short	(.L_32 - .L_31)
.L_31:
        /*0210*/ 	.word	0x00000180
        /*0214*/ 	.word	0x00000001
        /*0218*/ 	.word	0x00000001


	//----- nvinfo : EIATTR_CRS_STACK_SIZE
	.align		4
.L_32:
        /*021c*/ 	.byte	0x04, 0x1e
        /*021e*/ 	.short	(.L_34 - .L_33)
.L_33:
        /*0220*/ 	.word	0x00000000


	//----- nvinfo : EIATTR_CBANK_PARAM_SIZE
	.align		4
.L_34:
        /*0224*/ 	.byte	0x03, 0x19
        /*0226*/ 	.short	0x0470


	//----- nvinfo : EIATTR_PARAM_CBANK
	.align		4
        /*0228*/ 	.byte	0x04, 0x0a
        /*022a*/ 	.short	(.L_36 - .L_35)
	.align		4
.L_35:
        /*022c*/ 	.word	index@(.nv.constant0._ZN7cutlass13device_kernelINS_4gemm6kernel13GemmUniversalIN4cute5tupleIJiiiiEEENS1_10collective13CollectiveMmaINS1_37MainloopSm90TmaGmmaWarpSpecializedFP8ILi3ENS5_IJNS4_1CILi1EEESB_SB_EEENS1_35KernelTmaWarpSpecializedCooperativeEEENS5_IJNSA_ILi256EEENSA_ILi64EEENSA_ILi128EEEEEENS_12float_e4m3_tENS5_IJlSB_lEEESJ_SK_NS4_8TiledMMAINS4_8MMA_AtomIJNS4_4SM904GMMA30MMA_64x64x32_F32E4M3E4M3_SS_TNILNSO_7ScaleInE1ELSQ_1EEEEEENS4_6LayoutINS5_IJNSA_ILi2EEESB_SB_EEENS5_IJSB_NSA_ILi0EEESW_EEEEENS5_IJNS4_10UnderscoreESZ_SZ_EEEEENS4_13SM90_TMA_LOADENS4_14ComposedLayoutINS4_7SwizzleILi3ELi4ELi3EEENS4_18smem_ptr_flag_bitsILi8EEENST_INS5_IJNSA_ILi8EEESH_EEENS5_IJSH_SB_EEEEEEEvNS4_8identityES12_S1C_vS1D_EENS_8epilogue10collective6detail29Sm90TmaWarpSpecializedAdapterINS1G_15DefaultEpilogueISJ_SK_SK_NS1F_6thread17LinearCombinationISJ_Li1EffLNS1K_9ScaleType4KindE0ELNS_15FloatRoundStyleE2ESJ_EENS1_15EpilogueDefaultEEEEEvvEEEEvNT_6ParamsE)
        /*0230*/ 	.short	0x0210
        /*0232*/ 	.short	0x0470


	//----- nvinfo : EIATTR_SW_WAR
	.align		4
.L_36:
        /*0234*/ 	.byte	0x04, 0x36
        /*0236*/ 	.short	(.L_38 - .L_37)
.L_37:
        /*0238*/ 	.word	0x00000008
.L_38:


//--------------------- .nv.callgraph             --------------------------
	.section	.nv.callgraph,"",@"SHT_CUDA_CALLGRAPH"
	.align	4
	.sectionentsize	8
	.align		4
        /*0000*/ 	.word	0x00000000
	.align		4
        /*0004*/ 	.word	0xffffffff
	.align		4
        /*0008*/ 	.word	0x00000000
	.align		4
        /*000c*/ 	.word	0xfffffffe
	.align		4
        /*0010*/ 	.word	0x00000000
	.align		4
        /*0014*/ 	.word	0xfffffffd
	.align		4
        /*0018*/ 	.word	0x00000000
	.align		4
        /*001c*/ 	.word	0xfffffffc


//--------------------- .nv.constant4             --------------------------
	.section	.nv.constant4,"a",@progbits
	.align	8
	.align		8
.nv.constant4:
        /*0000*/ 	.dword	_ZN40_INTERNAL_36593f35_4_k_cu_38674607_208804cuda3std3__45__cpo5beginE
	.align		8
        /*0008*/ 	.dword	_ZN40_INTERNAL_36593f35_4_k_cu_38674607_208804cuda3std3__45__cpo3endE
	.align		8
        /*0010*/ 	.dword	_ZN40_INTERNAL_36593f35_4_k_cu_38674607_208804cuda3std3__45__cpo6cbeginE
	.align		8
        /*0018*/ 	.dword	_ZN40_INTERNAL_36593f35_4_k_cu_38674607_208804cuda3std3__45__cpo4cendE
	.align		8
        /*0020*/ 	.dword	_ZN40_INTERNAL_36593f35_4_k_cu_38674607_208804cuda3std3__442_GLOBAL__N__36593f35_4_k_cu_38674607_208806ignoreE
	.align		8
        /*0028*/ 	.dword	_ZN40_INTERNAL_36593f35_4_k_cu_38674607_208804cuda3std3__419piecewise_constructE
	.align		8
        /*0030*/ 	.dword	_ZN40_INTERNAL_36593f35_4_k_cu_38674607_208804cuda3std3__48in_placeE
	.align		8
        /*0038*/ 	.dword	_ZN40_INTERNAL_36593f35_4_k_cu_38674607_208804cuda3std6ranges3__45__cpo4swapE
	.align		8
        /*0040*/ 	.dword	_ZN40_INTERNAL_36593f35_4_k_cu_38674607_208804cuda3std6ranges3__45__cpo9iter_moveE
	.align		8
        /*0048*/ 	.dword	_ZN40_INTERNAL_36593f35_4_k_cu_38674607_208804cute7productE
	.align		8
        /*0050*/ 	.dword	_ZN40_INTERNAL_36593f35_4_k_cu_38674607_208804cute1_E


//--------------------- .text._ZN7cutlass13device_kernelINS_4gemm6kernel13GemmUniversalIN4cute5tupleIJiiiiEEENS1_10collective13CollectiveMmaINS1_37MainloopSm90TmaGmmaWarpSpecializedFP8ILi3ENS5_IJNS4_1CILi1EEESB_SB_EEENS1_35KernelTmaWarpSpecializedCooperativeEEENS5_IJNSA_ILi256EEENSA_ILi64EEENSA_ILi128EEEEEENS_12float_e4m3_tENS5_IJlSB_lEEESJ_SK_NS4_8TiledMMAINS4_8MMA_AtomIJNS4_4SM904GMMA30MMA_64x64x32_F32E4M3E4M3_SS_TNILNSO_7ScaleInE1ELSQ_1EEEEEENS4_6LayoutINS5_IJNSA_ILi2EEESB_SB_EEENS5_IJSB_NSA_ILi0EEESW_EEEEENS5_IJNS4_10UnderscoreESZ_SZ_EEEEENS4_13SM90_TMA_LOADENS4_14ComposedLayoutINS4_7SwizzleILi3ELi4ELi3EEENS4_18smem_ptr_flag_bitsILi8EEENST_INS5_IJNSA_ILi8EEESH_EEENS5_IJSH_SB_EEEEEEEvNS4_8identityES12_S1C_vS1D_EENS_8epilogue10collective6detail29Sm90TmaWarpSpecializedAdapterINS1G_15DefaultEpilogueISJ_SK_SK_NS1F_6thread17LinearCombinationISJ_Li1EffLNS1K_9ScaleType4KindE0ELNS_15FloatRoundStyleE2ESJ_EENS1_15EpilogueDefaultEEEEEvvEEEEvNT_6ParamsE --------------------------
	.section	.text._ZN7cutlass13device_kernelINS_4gemm6kernel13GemmUniversalIN4cute5tupleIJiiiiEEENS1_10collective13CollectiveMmaINS1_37MainloopSm90TmaGmmaWarpSpecializedFP8ILi3ENS5_IJNS4_1CILi1EEESB_SB_EEENS1_35KernelTmaWarpSpecializedCooperativeEEENS5_IJNSA_ILi256EEENSA_ILi64EEENSA_ILi128EEEEEENS_12float_e4m3_tENS5_IJlSB_lEEESJ_SK_NS4_8TiledMMAINS4_8MMA_AtomIJNS4_4SM904GMMA30MMA_64x64x32_F32E4M3E4M3_SS_TNILNSO_7ScaleInE1ELSQ_1EEEEEENS4_6LayoutINS5_IJNSA_ILi2EEESB_SB_EEENS5_IJSB_NSA_ILi0EEESW_EEEEENS5_IJNS4_10UnderscoreESZ_SZ_EEEEENS4_13SM90_TMA_LOADENS4_14ComposedLayoutINS4_7SwizzleILi3ELi4ELi3EEENS4_18smem_ptr_flag_bitsILi8EEENST_INS5_IJNSA_ILi8EEESH_EEENS5_IJSH_SB_EEEEEEEvNS4_8identityES12_S1C_vS1D_EENS_8epilogue10collective6detail29Sm90TmaWarpSpecializedAdapterINS1G_15DefaultEpilogueISJ_SK_SK_NS1F_6thread17LinearCombinationISJ_Li1EffLNS1K_9ScaleType4KindE0ELNS_15FloatRoundStyleE2ESJ_EENS1_15EpilogueDefaultEEEEEvvEEEEvNT_6ParamsE,"ax",@progbits
	.align	128
.text._ZN7cutlass13device_kernelINS_4gemm6kernel13GemmUniversalIN4cute5tupleIJiiiiEEENS1_10collective13CollectiveMmaINS1_37MainloopSm90TmaGmmaWarpSpecializedFP8ILi3ENS5_IJNS4_1CILi1EEESB_SB_EEENS1_35KernelTmaWarpSpecializedCooperativeEEENS5_IJNSA_ILi256EEENSA_ILi64EEENSA_ILi128EEEEEENS_12float_e4m3_tENS5_IJlSB_lEEESJ_SK_NS4_8TiledMMAINS4_8MMA_AtomIJNS4_4SM904GMMA30MMA_64x64x32_F32E4M3E4M3_SS_TNILNSO_7ScaleInE1ELSQ_1EEEEEENS4_6LayoutINS5_IJNSA_ILi2EEESB_SB_EEENS5_IJSB_NSA_ILi0EEESW_EEEEENS5_IJNS4_10UnderscoreESZ_SZ_EEEEENS4_13SM90_TMA_LOADENS4_14ComposedLayoutINS4_7SwizzleILi3ELi4ELi3EEENS4_18smem_ptr_flag_bitsILi8EEENST_INS5_IJNSA_ILi8EEESH_EEENS5_IJSH_SB_EEEEEEEvNS4_8identityES12_S1C_vS1D_EENS_8epilogue10collective6detail29Sm90TmaWarpSpecializedAdapterINS1G_15DefaultEpilogueISJ_SK_SK_NS1F_6thread17LinearCombinationISJ_Li1EffLNS1K_9ScaleType4KindE0ELNS_15FloatRoundStyleE2ESJ_EENS1_15EpilogueDefaultEEEEEvvEEEEvNT_6ParamsE:
        .type           _ZN7cutlass13device_kernelINS_4gemm6kernel13GemmUniversalIN4cute5tupleIJiiiiEEENS1_10collective13CollectiveMmaINS1_37MainloopSm90TmaGmmaWarpSpecializedFP8ILi3ENS5_IJNS4_1CILi1EEESB_SB_EEENS1_35KernelTmaWarpSpecializedCooperativeEEENS5_IJNSA_ILi256EEENSA_ILi64EEENSA_ILi128EEEEEENS_12float_e4m3_tENS5_IJlSB_lEEESJ_SK_NS4_8TiledMMAINS4_8MMA_AtomIJNS4_4SM904GMMA30MMA_64x64x32_F32E4M3E4M3_SS_TNILNSO_7ScaleInE1ELSQ_1EEEEEENS4_6LayoutINS5_IJNSA_ILi2EEESB_SB_EEENS5_IJSB_NSA_ILi0EEESW_EEEEENS5_IJNS4_10UnderscoreESZ_SZ_EEEEENS4_13SM90_TMA_LOADENS4_14ComposedLayoutINS4_7SwizzleILi3ELi4ELi3EEENS4_18smem_ptr_flag_bitsILi8EEENST_INS5_IJNSA_ILi8EEESH_EEENS5_IJSH_SB_EEEEEEEvNS4_8identityES12_S1C_vS1D_EENS_8epilogue10collective6detail29Sm90TmaWarpSpecializedAdapterINS1G_15DefaultEpilogueISJ_SK_SK_NS1F_6thread17LinearCombinationISJ_Li1EffLNS1K_9ScaleType4KindE0ELNS_15FloatRoundStyleE2ESJ_EENS1_15EpilogueDefaultEEEEEvvEEEEvNT_6ParamsE,@function
        .size           _ZN7cutlass13device_kernelINS_4gemm6kernel13GemmUniversalIN4cute5tupleIJiiiiEEENS1_10collective13CollectiveMmaINS1_37MainloopSm90TmaGmmaWarpSpecializedFP8ILi3ENS5_IJNS4_1CILi1EEESB_SB_EEENS1_35KernelTmaWarpSpecializedCooperativeEEENS5_IJNSA_ILi256EEENSA_ILi64EEENSA_ILi128EEEEEENS_12float_e4m3_tENS5_IJlSB_lEEESJ_SK_NS4_8TiledMMAINS4_8MMA_AtomIJNS4_4SM904GMMA30MMA_64x64x32_F32E4M3E4M3_SS_TNILNSO_7ScaleInE1ELSQ_1EEEEEENS4_6LayoutINS5_IJNSA_ILi2EEESB_SB_EEENS5_IJSB_NSA_ILi0EEESW_EEEEENS5_IJNS4_10UnderscoreESZ_SZ_EEEEENS4_13SM90_TMA_LOADENS4_14ComposedLayoutINS4_7SwizzleILi3ELi4ELi3EEENS4_18smem_ptr_flag_bitsILi8EEENST_INS5_IJNSA_ILi8EEESH_EEENS5_IJSH_SB_EEEEEEEvNS4_8identityES12_S1C_vS1D_EENS_8epilogue10collective6detail29Sm90TmaWarpSpecializedAdapterINS1G_15DefaultEpilogueISJ_SK_SK_NS1F_6thread17LinearCombinationISJ_Li1EffLNS1K_9ScaleType4KindE0ELNS_15FloatRoundStyleE2ESJ_EENS1_15EpilogueDefaultEEEEEvvEEEEvNT_6ParamsE,(.L_x_199 - _ZN7cutlass13device_kernelINS_4gemm6kernel13GemmUniversalIN4cute5tupleIJiiiiEEENS1_10collective13CollectiveMmaINS1_37MainloopSm90TmaGmmaWarpSpecializedFP8ILi3ENS5_IJNS4_1CILi1EEESB_SB_EEENS1_35KernelTmaWarpSpecializedCooperativeEEENS5_IJNSA_ILi256EEENSA_ILi64EEENSA_ILi128EEEEEENS_12float_e4m3_tENS5_IJlSB_lEEESJ_SK_NS4_8TiledMMAINS4_8MMA_AtomIJNS4_4SM904GMMA30MMA_64x64x32_F32E4M3E4M3_SS_TNILNSO_7ScaleInE1ELSQ_1EEEEEENS4_6LayoutINS5_IJNSA_ILi2EEESB_SB_EEENS5_IJSB_NSA_ILi0EEESW_EEEEENS5_IJNS4_10UnderscoreESZ_SZ_EEEEENS4_13SM90_TMA_LOADENS4_14ComposedLayoutINS4_7SwizzleILi3ELi4ELi3EEENS4_18smem_ptr_flag_bitsILi8EEENST_INS5_IJNSA_ILi8EEESH_EEENS5_IJSH_SB_EEEEEEEvNS4_8identityES12_S1C_vS1D_EENS_8epilogue10collective6detail29Sm90TmaWarpSpecializedAdapterINS1G_15DefaultEpilogueISJ_SK_SK_NS1F_6thread17LinearCombinationISJ_Li1EffLNS1K_9ScaleType4KindE0ELNS_15FloatRoundStyleE2ESJ_EENS1_15EpilogueDefaultEEEEEvvEEEEvNT_6ParamsE)
        .other          _ZN7cutlass13device_kernelINS_4gemm6kernel13GemmUniversalIN4cute5tupleIJiiiiEEENS1_10collective13CollectiveMmaINS1_37MainloopSm90TmaGmmaWarpSpecializedFP8ILi3ENS5_IJNS4_1CILi1EEESB_SB_EEENS1_35KernelTmaWarpSpecializedCooperativeEEENS5_IJNSA_ILi256EEENSA_ILi64EEENSA_ILi128EEEEEENS_12float_e4m3_tENS5_IJlSB_lEEESJ_SK_NS4_8TiledMMAINS4_8MMA_AtomIJNS4_4SM904GMMA30MMA_64x64x32_F32E4M3E4M3_SS_TNILNSO_7ScaleInE1ELSQ_1EEEEEENS4_6LayoutINS5_IJNSA_ILi2EEESB_SB_EEENS5_IJSB_NSA_ILi0EEESW_EEEEENS5_IJNS4_10UnderscoreESZ_SZ_EEEEENS4_13SM90_TMA_LOADENS4_14ComposedLayoutINS4_7SwizzleILi3ELi4ELi3EEENS4_18smem_ptr_flag_bitsILi8EEENST_INS5_IJNSA_ILi8EEESH_EEENS5_IJSH_SB_EEEEEEEvNS4_8identityES12_S1C_vS1D_EENS_8epilogue10collective6detail29Sm90TmaWarpSpecializedAdapterINS1G_15DefaultEpilogueISJ_SK_SK_NS1F_6thread17LinearCombinationISJ_Li1EffLNS1K_9ScaleType4KindE0ELNS_15FloatRoundStyleE2ESJ_EENS1_15EpilogueDefaultEEEEEvvEEEEvNT_6ParamsE,@"STO_CUDA_ENTRY STV_DEFAULT"
_ZN7cutlass13device_kernelINS_4gemm6kernel13GemmUniversalIN4cute5tupleIJiiiiEEENS1_10collective13CollectiveMmaINS1_37MainloopSm90TmaGmmaWarpSpecializedFP8ILi3ENS5_IJNS4_1CILi1EEESB_SB_EEENS1_35KernelTmaWarpSpecializedCooperativeEEENS5_IJNSA_ILi256EEENSA_ILi64EEENSA_ILi128EEEEEENS_12float_e4m3_tENS5_IJlSB_lEEESJ_SK_NS4_8TiledMMAINS4_8MMA_AtomIJNS4_4SM904GMMA30MMA_64x64x32_F32E4M3E4M3_SS_TNILNSO_7ScaleInE1ELSQ_1EEEEEENS4_6LayoutINS5_IJNSA_ILi2EEESB_SB_EEENS5_IJSB_NSA_ILi0EEESW_EEEEENS5_IJNS4_10UnderscoreESZ_SZ_EEEEENS4_13SM90_TMA_LOADENS4_14ComposedLayoutINS4_7SwizzleILi3ELi4ELi3EEENS4_18smem_ptr_flag_bitsILi8EEENST_INS5_IJNSA_ILi8EEESH_EEENS5_IJSH_SB_EEEEEEEvNS4_8identityES12_S1C_vS1D_EENS_8epilogue10collective6detail29Sm90TmaWarpSpecializedAdapterINS1G_15DefaultEpilogueISJ_SK_SK_NS1F_6thread17LinearCombinationISJ_Li1EffLNS1K_9ScaleType4KindE0ELNS_15FloatRoundStyleE2ESJ_EENS1_15EpilogueDefaultEEEEEvvEEEEvNT_6ParamsE:
[----:B------:R-:W-:Y:S01]  /*0000*/  LDC R1, c[0x0][0x28] ;  /* 0x00000a00ff017b82 */ /* 0x000fe20000000800 */
[----:B------:R-:W0:Y:S01]  /*0010*/  S2R R0, SR_TID.X ;  /* 0x0000000000007919 */ /* 0x000e220000002100 */
[----:B------:R-:W-:Y:S01]  /*0020*/  ELECT P0, URZ, PT ;  /* 0x00000000003f782f */ /* 0x000fe20003800000 */
[----:B------:R-:W-:Y:S01]  /*0030*/  BSSY B0, `(.L_x_0) ;  /* 0x000000f000007945 */ /* 0x000fe20003800000 */
[--C-:B0-----:R-:W-:Y:S02]  /*0040*/  SHF.R.U32.HI R2, RZ, 0x5, R0.reuse ;  /* 0x00000005ff027819 */ /* 0x101fe40000011600 */
[----:B------:R-:W-:-:S03]  /*0050*/  SHF.R.U32.HI R3, RZ, 0x7, R0 ;  /* 0x00000007ff037819 */ /* 0x000fc60000011600 */
[----:B------:R-:W0:Y:S04]  /*0060*/  SHFL.IDX PT, R5, R2, RZ, 0x1f ;  /* 0x00001fff02057589 */ /* 0x000e2800000e0000 */
[----:B------:R1:W2:Y:S01]  /*0070*/  SHFL.IDX PT, R6, R3, RZ, 0x1f ;  /* 0x00001fff03067589 */ /* 0x0002a200000e0000 */
[----:B0-----:R-:W-:-:S13]  /*0080*/  ISETP.NE.OR P0, PT, R5, RZ, !P0 ;  /* 0x000000ff0500720c */ /* 0x001fda0004705670 */
[----:B-12---:R-:W-:Y:S05]  /*0090*/  @P0 BRA `(.L_x_1) ;  /* 0x0000000000200947 */ /* 0x006fea0003800000 */
[----:B------:R-:W-:Y:S02]  /*00a0*/  ULDC.64 UR4, c[0x0][0x198] ;  /* 0x0000660000047ab9 */ /* 0x000fe40000000a00 */
[----:B------:R-:W-:Y:S02]  /*00b0*/  UIADD3 UR6, UP0, UR4, 0xf0, URZ ;  /* 0x000000f004067890 */ /* 0x000fe4000ff1e03f */
[----:B------:R-:W-:Y:S02]  /*00c0*/  UIADD3 UR4, UP1, UR4, 0x1f0, URZ ;  /* 0x000001f004047890 */ /* 0x000fe4000ff3e03f */
[----:B------:R-:W-:Y:S02]  /*00d0*/  UIADD3.X UR7, URZ, UR5, URZ, UP0, !UPT ;  /* 0x000000053f077290 */ /* 0x000fe400087fe43f */
[----:B------:R-:W-:-:S07]  /*00e0*/  UIADD3.X UR5, URZ, UR5, URZ, UP1, !UPT ;  /* 0x000000053f057290 */ /* 0x000fce0008ffe43f */
[----:B------:R0:W-:Y:S02]  /*00f0*/  UTMACCTL.PF [UR6] ;  /* 0x00000000060079b9 */ /* 0x0001e40008040000 */
[----:B------:R0:W-:Y:S02]  /*0100*/  UTMACCTL.PF [UR4] ;  /* 0x00000000040079b9 */ /* 0x0001e40008040000 */
[----:B0-----:R-:W-:Y:S01]  /*0110*/  NOP ;  /* 0x0000000000007918 */ /* 0x001fe20000000000 */
.L_x_1:
[----:B------:R-:W-:Y:S05]  /*0120*/  BSYNC B0 ;  /* 0x0000000000007941 */ /* 0x000fea0003800000 */
.L_x_0:
[----:B------:R-:W0:Y:S02]  /*0130*/  SHFL.IDX PT, R3, R2, RZ, 0x1f ;  /* 0x00001fff02037589 */ /* 0x000e2400000e0000 */
[----:B0-----:R-:W-:-:S13]  /*0140*/  ISETP.NE.AND P0, PT, R3, RZ, PT ;  /* 0x000000ff0300720c */ /* 0x001fda0003f05270 */
[----:B------:R-:W-:Y:S05]  /*0150*/  @P0 BRA `(.L_x_2) ;  /* 0x0000000000500947 */ /* 0x000fea0003800000 */
[----:B------:R-:W0:Y:S01]  /*0160*/  S2UR UR8, SR_CgaCtaId ;  /* 0x00000000000879c3 */ /* 0x000e220000008800 */
[----:B------:R-:W-:Y:S01]  /*0170*/  UMOV UR4, 0x400 ;  /* 0x0000040000047882 */ /* 0x000fe20000000000 */
[----:B------:R-:W-:Y:S01]  /*0180*/  UMOV UR5, 0x1 ;  /* 0x0000000100057882 */ /* 0x000fe20000000000 */
[----:B------:R-:W-:Y:S01]  /*0190*/  UMOV UR6, 0x100 ;  /* 0x0000010000067882 */ /* 0x000fe20000000000 */
[----:B------:R-:W-:Y:S01]  /*01a0*/  ELECT P0, URZ, PT ;  /* 0x00000000003f782f */ /* 0x000fe20003800000 */
[----:B------:R-:W-:-:S04]  /*01b0*/  UIADD3 UR6, -UR6, 0x100000, URZ ;  /* 0x0010000006067890 */ /* 0x000fc8000fffe13f */
[----:B------:R-:W-:Y:S02]  /*01c0*/  USHF.L.U32 UR7, UR6, 0xb, URZ ;  /* 0x0000000b06077899 */ /* 0x000fe4000800063f */
[----:B------:R-:W-:Y:S02]  /*01d0*/  USHF.L.U32 UR6, UR6, 0x1, URZ ;  /* 0x0000000106067899 */ /* 0x000fe4000800063f */
[----:B0-----:R-:W-:Y:S02]  /*01e0*/  ULEA UR8, UR8, UR4, 0x18 ;  /* 0x0000000408087291 */ /* 0x001fe4000f8ec03f */
[----:B------:R-:W-:-:S04]  /*01f0*/  UIADD3 UR4, -UR5, 0x100000, URZ ;  /* 0x0010000005047890 */ /* 0x000fc8000fffe13f */
[----:B------:R-:W-:Y:S02]  /*0200*/  USHF.L.U32 UR5, UR4, 0xb, URZ ;  /* 0x0000000b04057899 */ /* 0x000fe4000800063f */
[----:B------:R-:W-:Y:S01]  /*0210*/  USHF.L.U32 UR4, UR4, 0x1, URZ ;  /* 0x0000000104047899 */ /* 0x000fe2000800063f */
[----:B------:R-:W0:Y:S11]  /*0220*/  FENCE.VIEW.ASYNC.S ;  /* 0x00000000000073c6 */ /* 0x000e360000000000 */
[----:B0-----:R0:W1:Y:S01]  /*0230*/  SYNCS.EXCH.64 URZ, [UR8], UR4 ;  /* 0x00000004083f75b2 */ /* 0x0010620008000100 */
[----:B------:R0:W2:Y:S01]  /*0240*/  SYNCS.EXCH.64 URZ, [UR8+0x18], UR6 ;  /* 0x00001806083f75b2 */ /* 0x0000a20008000100 */
[----:B------:R0:W3:Y:S01]  /*0250*/  SYNCS.EXCH.64 URZ, [UR8+0x8], UR4 ;  /* 0x00000804083f75b2 */ /* 0x0000e20008000100 */
[----:B------:R0:W4:Y:S01]  /*0260*/  SYNCS.EXCH.64 URZ, [UR8+0x20], UR6 ;  /* 0x00002006083f75b2 */ /* 0x0001220008000100 */
[----:B------:R0:W0:Y:S01]  /*0270*/  SYNCS.EXCH.64 URZ, [UR8+0x10], UR4 ;  /* 0x00001004083f75b2 */ /* 0x0000220008000100 */
[----:B------:R0:W0:Y:S01]  /*0280*/  SYNCS.EXCH.64 URZ, [UR8+0x28], UR6 ;  /* 0x00002806083f75b2 */ /* 0x0000220008000100 */
[----:B------:R-:W-:Y:S01]  /*0290*/  NOP ;  /* 0x0000000000007918 */ /* 0x000fe20000000000 */
.L_x_2:
[----:B------:R-:W5:Y:S01]  /*02a0*/  SHFL.IDX PT, R2, R2, RZ, 0x1f ;  /* 0x00001fff02027589 */ /* 0x000f6200000e0000 */
[----:B------:R-:W1:Y:S01]  /*02b0*/  LDC R3, c[0x0][0x65c] ;  /* 0x00019700ff037b82 */ /* 0x000e620000000800 */
[----:B------:R-:W-:Y:S02]  /*02c0*/  ELECT P0, URZ, PT ;  /* 0x00000000003f782f */ /* 0x000fe40003800000 */
[----:B------:R-:W-:Y:S01]  /*02d0*/  SHF.R.S32.HI R4, RZ, 0x1f, R5 ;  /* 0x0000001fff047819 */ /* 0x000fe20000011405 */
[----:B------:R-:W2:Y:S01]  /*02e0*/  S2R R10, SR_CTAID.Y ;  /* 0x00000000000a7919 */ /* 0x000ea20000002600 */
[----:B0-----:R-:W-:Y:S01]  /*02f0*/  UMOV UR4, 0x20 ;  /* 0x0000002000047882 */ /* 0x001fe20000000000 */
[C---:B------:R-:W-:Y:S01]  /*0300*/  ISETP.NE.AND P2, PT, R6.reuse, RZ, PT ;  /* 0x000000ff0600720c */ /* 0x040fe20003f45270 */
[----:B------:R-:W-:Y:S01]  /*0310*/  VIADD R11, R6, 0xffffffff ;  /* 0xffffffff060b7836 */ /* 0x000fe20000000000 */
[----:B------:R-:W0:Y:S01]  /*0320*/  S2R R8, SR_CTAID.X ;  /* 0x0000000000087919 */ /* 0x000e220000002500 */
[----:B------:R-:W-:Y:S01]  /*0330*/  LEA.HI R4, R4, R5, RZ, 0x2 ;  /* 0x0000000504047211 */ /* 0x000fe200078f10ff */
[----:B------:R-:W-:Y:S01]  /*0340*/  NOP ;  /* 0x0000000000007918 */ /* 0x000fe20000000000 */
[----:B------:R-:W-:Y:S01]  /*0350*/  NOP ;  /* 0x0000000000007918 */ /* 0x000fe20000000000 */
[----:B------:R-:W-:-:S02]  /*0360*/  ISETP.GE.U32.AND P1, PT, R11, 0x2, PT ;  /* 0x000000020b00780c */ /* 0x000fc40003f26070 */
[----:B------:R-:W-:-:S05]  /*0370*/  LOP3.LUT R4, R4, 0xfffffffc, RZ, 0xc0, !PT ;  /* 0xfffffffc04047812 */ /* 0x000fca00078ec0ff */
[----:B------:R-:W-:Y:S01]  /*0380*/  IMAD.IADD R5, R5, 0x1, -R4 ;  /* 0x0000000105057824 */ /* 0x000fe200078e0a04 */
[----:B-----5:R-:W-:Y:S02]  /*0390*/  ISETP.NE.OR P0, PT, R2, RZ, !P0 ;  /* 0x000000ff0200720c */ /* 0x020fe40004705670 */
[----:B-1----:R-:W-:-:S11]  /*03a0*/  ISETP.NE.AND P3, PT, R3, 0x1, PT ;  /* 0x000000010300780c */ /* 0x002fd60003f65270 */
[----:B------:R-:W-:Y:S01]  /*03b0*/  VOTEU.ALL UP0, P0 ;  /* 0x00000000003f7886 */ /* 0x000fe20000000000 */
[----:B------:R-:W-:Y:S01]  /*03c0*/  VOTEU.ALL UP1, P0 ;  /* 0x00000000003f7886 */ /* 0x000fe20000020000 */
[----:B------:R-:W0:Y:S01]  /*03d0*/  @P3 LDC R9, c[0x0][0x10] ;  /* 0x00000400ff093b82 */ /* 0x000e220000000800 */
[----:B--2---:R-:W-:Y:S02]  /*03e0*/  @P3 IMAD.MOV.U32 R2, RZ, RZ, R10 ;  /* 0x000000ffff023224 */ /* 0x004fe400078e000a */
[----:B------:R-:W-:Y:S01]  /*03f0*/  @!UP0 UMOV UR6, 0x400 ;  /* 0x0000040000068882 */ /* 0x000fe20000000000 */
[----:B------:R-:W-:-:S04]  /*0400*/  @!UP0 UIADD3 UR4, -UR4, 0x100000, URZ ;  /* 0x0010000004048890 */ /* 0x000fc8000fffe13f */
[----:B------:R-:W-:Y:S02]  /*0410*/  @!UP0 USHF.L.U32 UR5, UR4, 0xb, URZ ;  /* 0x0000000b04058899 */ /* 0x000fe4000800063f */
[----:B------:R-:W-:Y:S01]  /*0420*/  @!UP0 USHF.L.U32 UR4, UR4, 0x1, URZ ;  /* 0x0000000104048899 */ /* 0x000fe2000800063f */
[----:B------:R-:W-:Y:S02]  /*0430*/  @P3 IMAD.MOV.U32 R3, RZ, RZ, RZ ;  /* 0x000000ffff033224 */ /* 0x000fe400078e00ff */
[----:B------:R-:W-:Y:S01]  /*0440*/  @P3 IMAD.MOV.U32 R13, RZ, RZ, RZ ;  /* 0x000000ffff0d3224 */ /* 0x000fe200078e00ff */
[----:B------:R-:W1:Y:S08]  /*0450*/  @!UP0 S2UR UR7, SR_CgaCtaId ;  /* 0x00000000000789c3 */ /* 0x000e700000008800 */
[----:B------:R-:W2:Y:S01]  /*0460*/  @!P3 LDC R7, c[0x0][0xc] ;  /* 0x00000300ff07bb82 */ /* 0x000ea20000000800 */
[----:B0-----:R-:W-:-:S04]  /*0470*/  @P3 IMAD.WIDE.U32 R2, R8, R9, R2 ;  /* 0x0000000908023225 */ /* 0x001fc800078e0002 */
[----:B------:R-:W-:Y:S02]  /*0480*/  IMAD.MOV.U32 R9, RZ, RZ, RZ ;  /* 0x000000ffff097224 */ /* 0x000fe400078e00ff */
[----:B------:R-:W-:Y:S01]  /*0490*/  @P3 IMAD.IADD R3, R3, 0x1, R13 ;  /* 0x0000000103033824 */ /* 0x000fe200078e020d */
[----:B-1----:R-:W-:Y:S01]  /*04a0*/  @!UP0 ULEA UR6, UR7, UR6, 0x18 ;  /* 0x0000000607068291 */ /* 0x002fe2000f8ec03f */
[----:B------:R-:W-:Y:S01]  /*04b0*/  VOTEU.ALL UP0, P0 ;  /* 0x00000000003f7886 */ /* 0x000fe20000000000 */
[----:B------:R-:W-:-:S04]  /*04c0*/  ISETP.NE.AND P0, PT, R5, 0x3, PT ;  /* 0x000000030500780c */ /* 0x000fc80003f05270 */
[----:B------:R-:W-:-:S04]  /*04d0*/  ISETP.EQ.OR P0, PT, R5, RZ, !P0 ;  /* 0x000000ff0500720c */ /* 0x000fc80004702670 */
[----:B------:R-:W-:Y:S01]  /*04e0*/  ISETP.EQ.AND P0, PT, R6, RZ, P0 ;  /* 0x000000ff0600720c */ /* 0x000fe20000702270 */
[----:B------:R-:W0:Y:S02]  /*04f0*/  FENCE.VIEW.ASYNC.S ;  /* 0x00000000000073c6 */ /* 0x000e240000000000 */
[----:B0-----:R0:W3:Y:S01]  /*0500*/  @!UP0 SYNCS.EXCH.64 URZ, [UR6+0x40], UR4 ;  /* 0x00004004063f85b2 */ /* 0x0010e20008000100 */
[----:B--2---:R-:W-:Y:S01]  /*0510*/  @!P3 IMAD.WIDE.U32 R6, R7, R10, R8 ;  /* 0x0000000a0706b225 */ /* 0x004fe200078e0008 */
[----:B------:R-:W-:-:S03]  /*0520*/  SEL R4, RZ, 0x1, !P0 ;  /* 0x00000001ff047807 */ /* 0x000fc60004000000 */
[----:B------:R-:W-:Y:S02]  /*0530*/  @!P3 IMAD.MOV.U32 R2, RZ, RZ, R6 ;  /* 0x000000ffff02b224 */ /* 0x000fe400078e0006 */
[----:B------:R-:W-:Y:S01]  /*0540*/  @!P3 IMAD.MOV.U32 R3, RZ, RZ, R7 ;  /* 0x000000ffff03b224 */ /* 0x000fe200078e0007 */
[----:B------:R-:W-:Y:S01]  /*0550*/  SEL R4, R4, 0x2, P1 ;  /* 0x0000000204047807 */ /* 0x000fe20000800000 */
[----:B------:R0:W3:Y:S01]  /*0560*/  @!UP1 SYNCS.EXCH.64 URZ, [UR6+0x48], UR4 ;  /* 0x00004804063f95b2 */ /* 0x0000e20008000100 */
[----:B------:R-:W-:Y:S01]  /*0570*/  NOP ;  /* 0x0000000000007918 */ /* 0x000fe20000000000 */
[----:B---34-:R-:W-:Y:S06]  /*0580*/  BAR.SYNC.DEFER_BLOCKING 0x0 ;  /* 0x0000000000007b1d */ /* 0x018fec0000010000 */
[----:B------:R-:W-:Y:S05]  /*0590*/  @!P2 BRA `(.L_x_3) ;  /* 0x00000078009ca947 */ /* 0x000fea0003800000 */
[----:B------:R-:W-:-:S13]  /*05a0*/  ISETP.GT.U32.AND P0, PT, R11, 0x1, PT ;  /* 0x000000010b00780c */ /* 0x000fda0003f04070 */
[----:B0-----:R-:W-:Y:S05]  /*05b0*/  @P0 EXIT ;  /* 0x000000000000094d */ /* 0x001fea0003800000 */
[----:B------:R-:W-:Y:S01]  /*05c0*/  ULDC.64 UR4, c[0x0][0x650] ;  /* 0x0001940000047ab9 */ /* 0x000fe20000000a00 */
[----:B------:R-:W-:Y:S01]  /*05d0*/  PRMT R12, RZ, 0x7610, R12 ;  /* 0x00007610ff0c7816 */ /* 0x000fe2000000000c */
[----:B------:R-:W-:Y:S01]  /*05e0*/  IMAD.MOV.U32 R6, RZ, RZ, -0x1 ;  /* 0xffffffffff067424 */ /* 0x000fe200078e00ff */
[----:B------:R-:W-:Y:S01]  /*05f0*/  ISETP.GE.U32.AND P0, PT, R2, UR4, PT ;  /* 0x0000000402007c0c */ /* 0x000fe2000bf06070 */
[----:B------:R-:W-:Y:S02]  /*0600*/  IMAD.MOV.U32 R7, RZ, RZ, -0x1 ;  /* 0xffffffffff077424 */ /* 0x000fe400078e00ff */
[----:B------:R-:W-:Y:S01]  /*0610*/  IMAD.MOV.U32 R5, RZ, RZ, -0x1 ;  /* 0xffffffffff057424 */ /* 0x000fe200078e00ff */
[----:B------:R-:W-:-:S13]  /*0620*/  ISETP.GE.U32.AND.EX P0, PT, R3, UR5, PT, P0 ;  /* 0x0000000503007c0c */ /* 0x000fda000bf06100 */
[----:B------:R-:W-:Y:S05]  /*0630*/  @P0 BRA `(.L_x_4) ;  /* 0x00000004005c0947 */ /* 0x000fea0003800000 */
[----:B------:R-:W0:Y:S01]  /*0640*/  LDC.64 R16, c[0x0][0x628] ;  /* 0x00018a00ff107b82 */ /* 0x000e220000000a00 */
[----:B------:R-:W-:Y:S02]  /*0650*/  IMAD.MOV.U32 R6, RZ, RZ, R2 ;  /* 0x000000ffff067224 */ /* 0x000fe400078e0002 */
[----:B------:R-:W-:-:S05]  /*0660*/  IMAD.MOV.U32 R7, RZ, RZ, R3 ;  /* 0x000000ffff077224 */ /* 0x000fca00078e0003 */
[----:B------:R-:W1:Y:S08]  /*0670*/  LDC R18, c[0x0][0x630] ;  /* 0x00018c00ff127b82 */ /* 0x000e700000000800 */
[----:B------:R-:W2:Y:S01]  /*0680*/  LDC.64 R20, c[0x0][0x620] ;  /* 0x00018800ff147b82 */ /* 0x000ea20000000a00 */
[----:B0-----:R-:W-:-:S04]  /*0690*/  ISETP.NE.U32.AND P0, PT, R16, RZ, PT ;  /* 0x000000ff1000720c */ /* 0x001fc80003f05070 */
[----:B------:R-:W-:-:S13]  /*06a0*/  ISETP.NE.AND.EX P0, PT, R17, RZ, PT, P0 ;  /* 0x000000ff1100720c */ /* 0x000fda0003f05300 */
[----:B-12---:R-:W-:Y:S05]  /*06b0*/  @!P0 BRA `(.L_x_5) ;  /* 0x0000000000288947 */ /* 0x006fea0003800000 */
[----:B------:R-:W0:Y:S02]  /*06c0*/  LDC R5, c[0x0][0x634] ;  /* 0x00018d00ff057b82 */ /* 0x000e240000000800 */
[----:B0-----:R-:W-:-:S05]  /*06d0*/  IADD3 R5, P0, R2, R5, RZ ;  /* 0x0000000502057210 */ /* 0x001fca0007f1e0ff */
[----:B------:R-:W-:-:S04]  /*06e0*/  IMAD.X R11, RZ, RZ, R3, P0 ;  /* 0x000000ffff0b7224 */ /* 0x000fc800000e0603 */
[----:B------:R-:W-:-:S04]  /*06f0*/  IMAD.WIDE.U32 R6, R11, R16, RZ ;  /* 0x000000100b067225 */ /* 0x000fc800078e00ff */
[----:B------:R-:W-:-:S04]  /*0700*/  IMAD.WIDE.U32 R12, P0, R5, R17, R6 ;  /* 0x00000011050c7225 */ /* 0x000fc80007800006 */
[----:B------:R-:W-:-:S04]  /*0710*/  IMAD.WIDE.U32 R6, R5, R16, RZ ;  /* 0x0000001005067225 */ /* 0x000fc800078e00ff */
[----:B------:R-:W-:Y:S01]  /*0720*/  IMAD.X R15, RZ, RZ, RZ, P0 ;  /* 0x000000ffff0f7224 */ /* 0x000fe200000e06ff */
[----:B------:R-:W-:Y:S01]  /*0730*/  IADD3 RZ, P0, R7, R12, RZ ;  /* 0x0000000c07ff7210 */ /* 0x000fe20007f1e0ff */
[----:B------:R-:W-:-:S04]  /*0740*/  IMAD.MOV.U32 R14, RZ, RZ, R13 ;  /* 0x000000ffff0e7224 */ /* 0x000fc800078e000d */
[----:B------:R-:W-:-:S08]  /*0750*/  IMAD.WIDE.U32.X R6, R11, R17, R14, P0 ;  /* 0x000000110b067225 */ /* 0x000fd000000e040e */
.L_x_5:
[--C-:B------:R-:W-:Y:S01]  /*0760*/  SHF.R.U64 R26, R6, R18, R7.reuse ;  /* 0x00000012061a7219 */ /* 0x100fe20000001207 */
[----:B------:R-:W0:Y:S01]  /*0770*/  LDC.64 R22, c[0x0][0x640] ;  /* 0x00019000ff167b82 */ /* 0x000e220000000a00 */
[----:B------:R-:W-:Y:S01]  /*0780*/  I2FP.F32.U32 R5, R8 ;  /* 0x0000000800057245 */ /* 0x000fe20000201000 */
[----:B------:R-:W-:Y:S01]  /*0790*/  ULDC UR4, c[0x0][0x150] ;  /* 0x0000540000047ab9 */ /* 0x000fe20000000800 */
[----:B------:R-:W-:Y:S02]  /*07a0*/  SHF.R.U32.HI R6, RZ, R18, R7 ;  /* 0x00000012ff067219 */ /* 0x000fe40000011607 */
[----:B------:R-:W-:Y:S01]  /*07b0*/  IADD3 R11, P0, RZ, -R26, RZ ;  /* 0x8000001aff0b7210 */ /* 0x000fe20007f1e0ff */
[----:B------:R-:W-:Y:S01]  /*07c0*/  FMUL R5, R5, UR4 ;  /* 0x0000000405057c20 */ /* 0x000fe20008400000 */
[----:B------:R-:W-:Y:S01]  /*07d0*/  ULDC UR4, c[0x0][0x154] ;  /* 0x0000550000047ab9 */ /* 0x000fe20000000800 */
[----:B------:R-:W1:Y:S02]  /*07e0*/  LDC R14, c[0x0][0x618] ;  /* 0x00018600ff0e7b82 */ /* 0x000e640000000800 */
[----:B------:R-:W-:-:S02]  /*07f0*/  IMAD.X R13, RZ, RZ, ~R6, P0 ;  /* 0x000000ffff0d7224 */ /* 0x000fc400000e0e06 */
[----:B------:R-:W2:Y:S01]  /*0800*/  F2I.U32.TRUNC.NTZ R5, R5 ;  /* 0x0000000500057305 */ /* 0x000ea2000020f000 */
[----:B------:R-:W-:-:S03]  /*0810*/  IMAD.WIDE.U32 R6, R11, R20, R2 ;  /* 0x000000140b067225 */ /* 0x000fc600078e0002 */
[----:B------:R-:W3:Y:S01]  /*0820*/  LDC R9, c[0x0][0x144] ;  /* 0x00005100ff097b82 */ /* 0x000ee20000000800 */
[----:B------:R-:W-:-:S04]  /*0830*/  IMAD R12, R13, R20, RZ ;  /* 0x000000140d0c7224 */ /* 0x000fc800078e02ff */
[----:B------:R-:W-:Y:S02]  /*0840*/  IMAD R11, R11, R21, R12 ;  /* 0x000000150b0b7224 */ /* 0x000fe400078e020c */
[----:B------:R-:W-:Y:S01]  /*0850*/  IMAD.MOV.U32 R12, RZ, RZ, 0x1 ;  /* 0x00000001ff0c7424 */ /* 0x000fe200078e00ff */
[----:B------:R-:W4:Y:S01]  /*0860*/  LDC R18, c[0x0][0x608] ;  /* 0x00018200ff127b82 */ /* 0x000f220000000800 */
[----:B------:R-:W-:Y:S01]  /*0870*/  IMAD.IADD R11, R7, 0x1, R11 ;  /* 0x00000001070b7824 */ /* 0x000fe200078e020b */
[----:B0-----:R-:W-:Y:S01]  /*0880*/  ISETP.NE.U32.AND P0, PT, R22, RZ, PT ;  /* 0x000000ff1600720c */ /* 0x001fe20003f05070 */
[----:B--2---:R-:W-:-:S03]  /*0890*/  IMAD.MOV R7, RZ, RZ, -R5 ;  /* 0x000000ffff077224 */ /* 0x004fc600078e0a05 */
[----:B------:R-:W-:Y:S02]  /*08a0*/  ISETP.NE.AND.EX P0, PT, R23, RZ, PT, P0 ;  /* 0x000000ff1700720c */ /* 0x000fe40003f05300 */
[----:B------:R-:W0:Y:S01]  /*08b0*/  LDC R13, c[0x0][0x658] ;  /* 0x00019600ff0d7b82 */ /* 0x000e220000000800 */
[--C-:B-1----:R-:W-:Y:S02]  /*08c0*/  SHF.R.U64 R16, R6, R14, R11.reuse ;  /* 0x0000000e06107219 */ /* 0x102fe4000000120b */
[----:B------:R-:W-:Y:S02]  /*08d0*/  I2FP.F32.U32 R6, R10 ;  /* 0x0000000a00067245 */ /* 0x000fe40000201000 */
[----:B------:R-:W-:-:S03]  /*08e0*/  SHF.R.U32.HI R11, RZ, R14, R11 ;  /* 0x0000000eff0b7219 */ /* 0x000fc6000001160b */
[----:B------:R-:W1:Y:S01]  /*08f0*/  LDC R17, c[0x0][0x148] ;  /* 0x00005200ff117b82 */ /* 0x000e620000000800 */
[----:B---3--:R-:W-:Y:S02]  /*0900*/  IMAD R5, R9, R7, R8 ;  /* 0x0000000709057224 */ /* 0x008fe400078e0208 */
[----:B------:R-:W-:Y:S01]  /*0910*/  FMUL R7, R6, UR4 ;  /* 0x0000000406077c20 */ /* 0x000fe20008400000 */
[----:B------:R-:W-:-:S03]  /*0920*/  IMAD.MOV.U32 R6, RZ, RZ, -0x1 ;  /* 0xffffffffff067424 */ /* 0x000fc600078e00ff */
[----:B------:R2:W3:Y:S01]  /*0930*/  F2I.U32.TRUNC.NTZ R15, R7 ;  /* 0x00000007000f7305 */ /* 0x0004e2000020f000 */
[----:B------:R-:W1:Y:S01]  /*0940*/  LDC R21, c[0x0][0x600] ;  /* 0x00018000ff157b82 */ /* 0x000e620000000800 */
[-CC-:B----4-:R-:W-:Y:S02]  /*0950*/  SHF.R.U64 R27, R16, R18.reuse, R11.reuse ;  /* 0x00000012101b7219 */ /* 0x190fe4000000120b */
[----:B------:R-:W-:-:S05]  /*0960*/  SHF.R.U32.HI R8, RZ, R18, R11 ;  /* 0x00000012ff087219 */ /* 0x000fca000001160b */
[----:B------:R-:W4:Y:S01]  /*0970*/  LDC R20, c[0x0][0x648] ;  /* 0x00019200ff147b82 */ /* 0x000f220000000800 */
[-CC-:B0-----:R-:W-:Y:S02]  /*0980*/  SHF.R.U64 R18, R27, R13.reuse, R8.reuse ;  /* 0x0000000d1b127219 */ /* 0x181fe40000001208 */
[-C--:B------:R-:W-:Y:S02]  /*0990*/  SHF.L.U32 R6, R6, R13.reuse, RZ ;  /* 0x0000000d06067219 */ /* 0x080fe400000006ff */
[-C--:B------:R-:W-:Y:S02]  /*09a0*/  SHF.R.U32.HI R8, RZ, R13.reuse, R8 ;  /* 0x0000000dff087219 */ /* 0x080fe40000011608 */
[----:B------:R-:W-:Y:S01]  /*09b0*/  LOP3.LUT R14, RZ, R6, RZ, 0x33, !PT ;  /* 0x00000006ff0e7212 */ /* 0x000fe200078e33ff */
[----:B------:R-:W0:Y:S01]  /*09c0*/  LDC R25, c[0x0][0x638] ;  /* 0x00018e00ff197b82 */ /* 0x000e220000000800 */
[----:B------:R-:W-:Y:S01]  /*09d0*/  SHF.L.U32 R11, R12, R13, RZ ;  /* 0x0000000d0c0b7219 */ /* 0x000fe200000006ff */
[----:B------:R-:W-:-:S02]  /*09e0*/  IMAD.MOV.U32 R6, RZ, RZ, R18 ;  /* 0x000000ffff067224 */ /* 0x000fc400078e0012 */
[----:B--2---:R-:W-:-:S04]  /*09f0*/  IMAD.MOV.U32 R7, RZ, RZ, R8 ;  /* 0x000000ffff077224 */ /* 0x004fc800078e0008 */
[----:B------:R-:W2:Y:S01]  /*0a00*/  LDC R24, c[0x0][0x610] ;  /* 0x00018400ff187b82 */ /* 0x000ea20000000800 */
[----:B---3--:R-:W-:Y:S05]  /*0a10*/  @!P0 BRA `(.L_x_6) ;  /* 0x0000000000288947 */ /* 0x008fea0003800000 */
[----:B------:R-:W3:Y:S02]  /*0a20*/  LDC R13, c[0x0][0x64c] ;  /* 0x00019300ff0d7b82 */ /* 0x000ee40000000800 */
[----:B---3--:R-:W-:-:S05]  /*0a30*/  IADD3 R13, P0, R18, R13, RZ ;  /* 0x0000000d120d7210 */ /* 0x008fca0007f1e0ff */
        /* <DEDUP_REMOVED lines=8> */
.L_x_6:
[----:B----4-:R-:W-:Y:S01]  /*0ac0*/  SHF.R.U64 R6, R6, R20, R7 ;  /* 0x0000001406067219 */ /* 0x010fe20000001207 */
[----:B-1----:R-:W-:Y:S01]  /*0ad0*/  VIADD R7, R21, 0xffffffff ;  /* 0xffffffff15077836 */ /* 0x002fe20000000000 */
[----:B------:R-:W-:Y:S01]  /*0ae0*/  LOP3.LUT R14, R27, R14, RZ, 0xc0, !PT ;  /* 0x0000000e1b0e7212 */ /* 0x000fe200078ec0ff */
[----:B------:R-:W-:Y:S02]  /*0af0*/  IMAD.MOV R15, RZ, RZ, -R15 ;  /* 0x000000ffff0f7224 */ /* 0x000fe400078e0a0f */
[----:B------:R-:W-:Y:S01]  /*0b00*/  IMAD.MOV R8, RZ, RZ, -R6 ;  /* 0x000000ffff087224 */ /* 0x000fe200078e0a06 */
[----:B------:R-:W-:Y:S01]  /*0b10*/  LOP3.LUT R7, R16, R7, RZ, 0xc0, !PT ;  /* 0x0000000710077212 */ /* 0x000fe200078ec0ff */
[----:B------:R-:W-:Y:S02]  /*0b20*/  IMAD R14, R11, R6, R14 ;  /* 0x000000060b0e7224 */ /* 0x000fe400078e020e */
[----:B------:R-:W-:Y:S02]  /*0b30*/  @P3 IMAD R5, R17, R15, R10 ;  /* 0x0000000f11053224 */ /* 0x000fe400078e020a */
[----:B0-----:R-:W-:-:S02]  /*0b40*/  IMAD R6, R8, R25, R18 ;  /* 0x0000001908067224 */ /* 0x001fc400078e0212 */
[----:B--2---:R-:W-:Y:S02]  /*0b50*/  IMAD R5, R14, R24, R5 ;  /* 0x000000180e057224 */ /* 0x004fe400078e0205 */
[----:B------:R-:W-:Y:S02]  /*0b60*/  IMAD R6, R6, R21, R7 ;  /* 0x0000001506067224 */ /* 0x000fe400078e0207 */
[----:B------:R-:W-:-:S03]  /*0b70*/  IMAD.MOV.U32 R12, RZ, RZ, 0x1 ;  /* 0x00000001ff0c7424 */ /* 0x000fc600078e00ff */
[----:B------:R-:W-:Y:S02]  /*0b80*/  SEL R7, R6, R5, !P3 ;  /* 0x0000000506077207 */ /* 0x000fe40005800000 */
[----:B------:R-:W-:Y:S01]  /*0b90*/  SEL R6, R5, R6, !P3 ;  /* 0x0000000605067207 */ /* 0x000fe20005800000 */
[----:B------:R-:W-:-:S07]  /*0ba0*/  IMAD.MOV.U32 R5, RZ, RZ, R26 ;  /* 0x000000ffff057224 */ /* 0x000fce00078e001a */
.L_x_4:
[----:B------:R-:W-:-:S08]  /*0bb0*/  NOP ;  /* 0x0000000000007918 */ /* 0x000fd00000000000 */
[----:B------:R-:W0:Y:S02]  /*0bc0*/  USETMAXREG.TRY_ALLOC.CTAPOOL UP0, 0xe8 ;  /* 0x000000e8000079c8 */ /* 0x000e240008000600 */
[----:B0-----:R-:W-:-:S13]  /*0bd0*/  PLOP3.LUT P0, PT, PT, PT, UP0, 0x80, 0x0 ;  /* 0x000000000000781c */ /* 0x001fda0003f0f008 */
[----:B------:R-:W-:Y:S05]  /*0be0*/  @!P0 BRA `(.L_x_4) ;  /* 0xfffffffc00f08947 */ /* 0x000fea000383ffff */
[----:B------:R-:W-:Y:S01]  /*0bf0*/  ULDC.64 UR4, c[0x0][0x598] ;  /* 0x0001660000047ab9 */ /* 0x000fe20000000a00 */
[----:B------:R-:W-:Y:S01]  /*0c00*/  ULDC.64 UR20, c[0x0][0x208] ;  /* 0x0000820000147ab9 */ /* 0x000fe20000000a00 */
[----:B------:R-:W-:-:S04]  /*0c10*/  ISETP.NE.U32.AND P0, PT, RZ, UR4, PT ;  /* 0x00000004ff007c0c */ /* 0x000fc8000bf05070 */
[----:B------:R-:W-:-:S13]  /*0c20*/  ISETP.NE.AND.EX P0, PT, RZ, UR5, PT, P0 ;  /* 0x00000005ff007c0c */ /* 0x000fda000bf05300 */
[----:B------:R-:W-:Y:S05]  /*0c30*/  @!P0 BRA `(.L_x_7) ;  /* 0x00000000001c8947 */ /* 0x000fea0003800000 */
[----:B------:R-:W0:Y:S02]  /*0c40*/  LDC.64 R8, c[0x0][0x598] ;  /* 0x00016600ff087b82 */ /* 0x000e240000000a00 */
[----:B0-----:R-:W2:Y:S02]  /*0c50*/  LDG.E.64 R8, desc[UR20][R8.64] ;  /* 0x0000001408087981 */ /* 0x001ea4000c1e1b00 */
[----:B--2---:R-:W-:-:S04]  /*0c60*/  ISETP.NE.U32.AND P0, PT, R8, RZ, PT ;  /* 0x000000ff0800720c */ /* 0x004fc80003f05070 */
[----:B------:R-:W-:-:S13]  /*0c70*/  ISETP.NE.AND.EX P0, PT, R9, RZ, PT, P0 ;  /* 0x000000ff0900720c */ /* 0x000fda0003f05300 */
[----:B------:R-:W-:Y:S05]  /*0c80*/  @!P0 BRA `(.L_x_7) ;  /* 0x0000000000088947 */ /* 0x000fea0003800000 */
[----:B------:R0:W5:Y:S01]  /*0c90*/  LD.E R8, desc[UR20][R8.64] ;  /* 0x0000001408087980 */ /* 0x000162000c101900 */
[----:B------:R-:W-:Y:S05]  /*0ca0*/  BRA `(.L_x_8) ;  /* 0x0000000000207947 */ /* 0x000fea0003800000 */
.L_x_7:
[----:B------:R-:W-:Y:S02]  /*0cb0*/  ULDC.64 UR4, c[0x0][0x588] ;  /* 0x0001620000047ab9 */ /* 0x000fe40000000a00 */
[----:B------:R-:W-:-:S04]  /*0cc0*/  ISETP.NE.U32.AND P0, PT, RZ, UR4, PT ;  /* 0x00000004ff007c0c */ /* 0x000fc8000bf05070 */
[----:B------:R-:W-:-:S13]  /*0cd0*/  ISETP.NE.AND.EX P0, PT, RZ, UR5, PT, P0 ;  /* 0x00000005ff007c0c */ /* 0x000fda000bf05300 */
[----:B------:R-:W-:Y:S05]  /*0ce0*/  @!P0 BRA `(.L_x_9) ;  /* 0x00000000000c8947 */ /* 0x000fea0003800000 */
[----:B------:R-:W0:Y:S02]  /*0cf0*/  LDC.64 R8, c[0x0][0x588] ;  /* 0x00016200ff087b82 */ /* 0x000e240000000a00 */
[----:B0-----:R1:W5:Y:S01]  /*0d00*/  LDG.E R8, desc[UR20][R8.64] ;  /* 0x0000001408087981 */ /* 0x001362000c1e1900 */
[----:B------:R-:W-:Y:S05]  /*0d10*/  BRA `(.L_x_8) ;  /* 0x0000000000047947 */ /* 0x000fea0003800000 */
.L_x_9:
[----:B------:R-:W2:Y:S02]  /*0d20*/  LDC R8, c[0x0][0x580] ;  /* 0x00016000ff087b82 */ /* 0x000ea40000000800 */
.L_x_8:
[----:B------:R-:W-:Y:S02]  /*0d30*/  ULDC.64 UR4, c[0x0][0x5a0] ;  /* 0x0001680000047ab9 */ /* 0x000fe40000000a00 */
[----:B------:R-:W-:-:S04]  /*0d40*/  ISETP.NE.U32.AND P0, PT, RZ, UR4, PT ;  /* 0x00000004ff007c0c */ /* 0x000fc8000bf05070 */
[----:B------:R-:W-:-:S13]  /*0d50*/  ISETP.NE.AND.EX P0, PT, RZ, UR5, PT, P0 ;  /* 0x00000005ff007c0c */ /* 0x000fda000bf05300 */
[----:B------:R-:W-:Y:S05]  /*0d60*/  @!P0 BRA `(.L_x_10) ;  /* 0x00000000001c8947 */ /* 0x000fea0003800000 */
[----:B------:R-:W3:Y:S02]  /*0d70*/  LDC.64 R10, c[0x0][0x5a0] ;  /* 0x00016800ff0a7b82 */ /* 0x000ee40000000a00 */
[----:B---3--:R-:W3:Y:S02]  /*0d80*/  LDG.E.64 R10, desc[UR20][R10.64] ;  /* 0x000000140a0a7981 */ /* 0x008ee4000c1e1b00 */
[----:B---3--:R-:W-:-:S04]  /*0d90*/  ISETP.NE.U32.AND P0, PT, R10, RZ, PT ;  /* 0x000000ff0a00720c */ /* 0x008fc80003f05070 */
[----:B------:R-:W-:-:S13]  /*0da0*/  ISETP.NE.AND.EX P0, PT, R11, RZ, PT, P0 ;  /* 0x000000ff0b00720c */ /* 0x000fda0003f05300 */
[----:B------:R-:W-:Y:S05]  /*0db0*/  @!P0 BRA `(.L_x_10) ;  /* 0x0000000000088947 */ /* 0x000fea0003800000 */
[----:B01----:R0:W5:Y:S01]  /*0dc0*/  LD.E R9, desc[UR20][R10.64] ;  /* 0x000000140a097980 */ /* 0x003162000c101900 */
[----:B------:R-:W-:Y:S05]  /*0dd0*/  BRA `(.L_x_11) ;  /* 0x0000000000207947 */ /* 0x000fea0003800000 */
.L_x_10:
[----:B------:R-:W-:Y:S02]  /*0de0*/  ULDC.64 UR4, c[0x0][0x590] ;  /* 0x0001640000047ab9 */ /* 0x000fe40000000a00 */
[----:B------:R-:W-:-:S04]  /*0df0*/  ISETP.NE.U32.AND P0, PT, RZ, UR4, PT ;  /* 0x00000004ff007c0c */ /* 0x000fc8000bf05070 */
[----:B------:R-:W-:-:S13]  /*0e00*/  ISETP.NE.AND.EX P0, PT, RZ, UR5, PT, P0 ;  /* 0x00000005ff007c0c */ /* 0x000fda000bf05300 */
[----:B------:R-:W-:Y:S05]  /*0e10*/  @!P0 BRA `(.L_x_12) ;  /* 0x00000000000c8947 */ /* 0x000fea0003800000 */
[----:B------:R-:W0:Y:S02]  /*0e20*/  LDC.64 R10, c[0x0][0x590] ;  /* 0x00016400ff0a7b82 */ /* 0x000e240000000a00 */
[----:B01----:R1:W5:Y:S01]  /*0e30*/  LDG.E R9, desc[UR20][R10.64] ;  /* 0x000000140a097981 */ /* 0x003362000c1e1900 */
[----:B------:R-:W-:Y:S05]  /*0e40*/  BRA `(.L_x_11) ;  /* 0x0000000000047947 */ /* 0x000fea0003800000 */
.L_x_12:
[----:B01----:R-:W3:Y:S02]  /*0e50*/  LDC R9, c[0x0][0x584] ;  /* 0x00016100ff097b82 */ /* 0x003ee40000000800 */
.L_x_11:
[----:B------:R-:W-:-:S13]  /*0e60*/  LOP3.LUT P0, RZ, R12, 0xff, RZ, 0xc0, !PT ;  /* 0x000000ff0cff7812 */ /* 0x000fda000780c0ff */
[----:B------:R-:W-:Y:S05]  /*0e70*/  @!P0 EXIT ;  /* 0x000000000000894d */ /* 0x000fea0003800000 */
[----:B------:R-:W-:Y:S01]  /*0e80*/  ULDC UR4, c[0x0][0x28c] ;  /* 0x0000a30000047ab9 */ /* 0x000fe20000000800 */
[----:B------:R-:W-:Y:S01]  /*0e90*/  LOP3.LUT R142, R4, 0x1, RZ, 0xfc, !PT ;  /* 0x00000001048e7812 */ /* 0x000fe200078efcff */
[----:B------:R-:W-:-:S04]  /*0ea0*/  UIADD3 UR4, UR4, 0x7f, URZ ;  /* 0x0000007f04047890 */ /* 0x000fc8000fffe03f */
[----:B------:R-:W-:-:S04]  /*0eb0*/  USHF.R.S32.HI UR5, URZ, 0x1f, UR4 ;  /* 0x0000001f3f057899 */ /* 0x000fc80008011404 */
[----:B------:R-:W-:-:S03]  /*0ec0*/  ULEA.HI UR5, UR5, UR4, URZ, 0x7 ;  /* 0x0000000405057291 */ /* 0x000fc6000f8f383f */
[----:B------:R-:W-:Y:S01]  /*0ed0*/  UMOV UR4, URZ ;  /* 0x0000003f00047c82 */ /* 0x000fe20008000000 */
[----:B------:R-:W-:-:S03]  /*0ee0*/  USHF.R.S32.HI UR9, URZ, 0x7, UR5 ;  /* 0x000000073f097899 */ /* 0x000fc60008011405 */
[----:B------:R-:W-:-:S09]  /*0ef0*/  UMOV UR5, URZ ;  /* 0x0000003f00057c82 */ /* 0x000fd20008000000 */
.L_x_165:
[----:B01----:R-:W-:Y:S01]  /*0f00*/  LOP3.LUT R10, R0, 0x80, RZ, 0xc0, !PT ;  /* 0x00000080000a7812 */ /* 0x003fe200078ec0ff */
[----:B------:R-:W0:Y:S01]  /*0f10*/  S2UR UR13, SR_CgaCtaId ;  /* 0x00000000000d79c3 */ /* 0x000e220000008800 */
[----:B------:R-:W-:Y:S01]  /*0f20*/  UMOV UR12, 0x400 ;  /* 0x00000400000c7882 */ /* 0x000fe20000000000 */
[----:B------:R-:W-:Y:S01]  /*0f30*/  UMOV UR6, URZ ;  /* 0x0000003f00067c82 */ /* 0x000fe20008000000 */
[----:B------:R-:W-:Y:S01]  /*0f40*/  SHF.R.U32.HI R10, RZ, 0x7, R10 ;  /* 0x00000007ff0a7819 */ /* 0x000fe2000001160a */
[----:B------:R-:W-:Y:S01]  /*0f50*/  UMOV UR7, URZ ;  /* 0x0000003f00077c82 */ /* 0x000fe20008000000 */
[----:B------:R-:W-:Y:S02]  /*0f60*/  CS2R R18, SRZ ;  /* 0x0000000000127805 */ /* 0x000fe4000001ff00 */
[----:B------:R-:W-:Y:S02]  /*0f70*/  CS2R R16, SRZ ;  /* 0x0000000000107805 */ /* 0x000fe4000001ff00 */
[----:B------:R-:W-:Y:S01]  /*0f80*/  CS2R R20, SRZ ;  /* 0x0000000000147805 */ /* 0x000fe2000001ff00 */
[----:B------:R-:W1:Y:S01]  /*0f90*/  LDC R11, c[0x0][0x28c] ;  /* 0x0000a300ff0b7b82 */ /* 0x000e620000000800 */
[----:B----4-:R-:W4:Y:S01]  /*0fa0*/  SHFL.IDX PT, R10, R10, RZ, 0x1f ;  /* 0x00001fff0a0a7589 */ /* 0x010f2200000e0000 */
[----:B------:R-:W-:-:S02]  /*0fb0*/  CS2R R22, SRZ ;  /* 0x0000000000167805 */ /* 0x000fc4000001ff00 */
[----:B------:R-:W-:Y:S02]  /*0fc0*/  CS2R R88, SRZ ;  /* 0x0000000000587805 */ /* 0x000fe4000001ff00 */
[----:B------:R-:W-:Y:S02]  /*0fd0*/  CS2R R90, SRZ ;  /* 0x00000000005a7805 */ /* 0x000fe4000001ff00 */
[----:B------:R-:W-:Y:S02]  /*0fe0*/  CS2R R92, SRZ ;  /* 0x00000000005c7805 */ /* 0x000fe4000001ff00 */
[----:B------:R-:W-:Y:S02]  /*0ff0*/  CS2R R96, SRZ ;  /* 0x0000000000607805 */ /* 0x000fe4000001ff00 */
[----:B------:R-:W-:Y:S02]  /*1000*/  CS2R R94, SRZ ;  /* 0x00000000005e7805 */ /* 0x000fe4000001ff00 */
        /* <DEDUP_REMOVED lines=16> */
[----:B-1----:R-:W-:Y:S02]  /*1110*/  ISETP.GE.AND P0, PT, R11, 0x1, PT ;  /* 0x000000010b00780c */ /* 0x002fe40003f06270 */
[----:B------:R-:W-:Y:S02]  /*1120*/  CS2R R130, SRZ ;  /* 0x0000000000827805 */ /* 0x000fe4000001ff00 */
[----:B----4-:R-:W-:-:S02]  /*1130*/  R2UR UR8, R10 ;  /* 0x000000000a0872ca */ /* 0x010fc400000e0000 */
[----:B------:R-:W-:Y:S02]  /*1140*/  CS2R R132, SRZ ;  /* 0x0000000000847805 */ /* 0x000fe4000001ff00 */
[----:B------:R-:W-:Y:S02]  /*1150*/  CS2R R134, SRZ ;  /* 0x0000000000867805 */ /* 0x000fe4000001ff00 */
[----:B------:R-:W-:Y:S02]  /*1160*/  CS2R R136, SRZ ;  /* 0x0000000000887805 */ /* 0x000fe4000001ff00 */
[----:B------:R-:W-:Y:S02]  /*1170*/  CS2R R138, SRZ ;  /* 0x00000000008a7805 */ /* 0x000fe4000001ff00 */
[----:B------:R-:W-:Y:S01]  /*1180*/  CS2R R140, SRZ ;  /* 0x00000000008c7805 */ /* 0x000fe2000001ff00 */
[----:B------:R-:W-:Y:S01]  /*1190*/  IMAD.MOV.U32 R143, RZ, RZ, RZ ;  /* 0x000000ffff8f7224 */ /* 0x000fe200078e00ff */
[----:B------:R-:W-:Y:S01]  /*11a0*/  CS2R R56, SRZ ;  /* 0x0000000000387805 */ /* 0x000fe2000001ff00 */
[----:B------:R-:W-:Y:S01]  /*11b0*/  IMAD.MOV.U32 R145, RZ, RZ, RZ ;  /* 0x000000ffff917224 */ /* 0x000fe200078e00ff */
[----:B------:R-:W-:Y:S01]  /*11c0*/  CS2R R58, SRZ ;  /* 0x00000000003a7805 */ /* 0x000fe2000001ff00 */
[----:B--23--:R-:W-:Y:S01]  /*11d0*/  IMAD.U32 R13, RZ, RZ, UR4 ;  /* 0x00000004ff0d7e24 */ /* 0x00cfe2000f8e00ff */
[----:B------:R-:W-:-:S02]  /*11e0*/  CS2R R60, SRZ ;  /* 0x00000000003c7805 */ /* 0x000fc4000001ff00 */
[----:B------:R-:W-:Y:S01]  /*11f0*/  CS2R R62, SRZ ;  /* 0x00000000003e7805 */ /* 0x000fe2000001ff00 */
[----:B------:R-:W-:Y:S01]  /*1200*/  ULEA.HI UR10, UR8, UR8, URZ, 0x1 ;  /* 0x00000008080a7291 */ /* 0x000fe2000f8f083f */
[----:B------:R-:W-:Y:S02]  /*1210*/  CS2R R64, SRZ ;  /* 0x0000000000407805 */ /* 0x000fe4000001ff00 */
[----:B------:R-:W-:Y:S02]  /*1220*/  CS2R R66, SRZ ;  /* 0x0000000000427805 */ /* 0x000fe4000001ff00 */
[----:B------:R-:W-:Y:S01]  /*1230*/  CS2R R68, SRZ ;  /* 0x0000000000447805 */ /* 0x000fe2000001ff00 */
[----:B------:R-:W-:Y:S01]  /*1240*/  ULOP3.LUT UR11, UR10, 0x7fffe, URZ, 0xc0, !UPT ;  /* 0x0007fffe0a0b7892 */ /* 0x000fe2000f8ec03f */
[----:B------:R-:W-:Y:S01]  /*1250*/  CS2R R70, SRZ ;  /* 0x0000000000467805 */ /* 0x000fe2000001ff00 */
[----:B0-----:R-:W-:Y:S01]  /*1260*/  ULEA UR10, UR13, UR12, 0x18 ;  /* 0x0000000c0d0a7291 */ /* 0x001fe2000f8ec03f */
[----:B------:R-:W-:Y:S01]  /*1270*/  CS2R R72, SRZ ;  /* 0x0000000000487805 */ /* 0x000fe2000001ff00 */
[----:B------:R-:W-:Y:S01]  /*1280*/  UIADD3 UR11, UR8, -UR11, URZ ;  /* 0x8000000b080b7290 */ /* 0x000fe2000fffe03f */
[----:B------:R-:W-:Y:S01]  /*1290*/  CS2R R74, SRZ ;  /* 0x00000000004a7805 */ /* 0x000fe2000001ff00 */
[----:B------:R-:W-:Y:S01]  /*12a0*/  UMOV UR12, UR5 ;  /* 0x00000005000c7c82 */ /* 0x000fe20008000000 */
[----:B------:R-:W-:Y:S01]  /*12b0*/  UMOV UR8, URZ ;  /* 0x0000003f00087c82 */ /* 0x000fe20008000000 */
[----:B------:R-:W-:Y:S01]  /*12c0*/  ULEA UR11, UR11, UR10, 0xd ;  /* 0x0000000a0b0b7291 */ /* 0x000fe2000f8e683f */
[----:B------:R-:W-:-:S02]  /*12d0*/  CS2R R76, SRZ ;  /* 0x00000000004c7805 */ /* 0x000fc4000001ff00 */
[----:B------:R-:W-:Y:S02]  /*12e0*/  CS2R R78, SRZ ;  /* 0x00000000004e7805 */ /* 0x000fe4000001ff00 */
[----:B------:R-:W-:Y:S01]  /*12f0*/  CS2R R80, SRZ ;  /* 0x0000000000507805 */ /* 0x000fe2000001ff00 */
[----:B------:R-:W-:Y:S01]  /*1300*/  UIADD3 UR11, UR11, 0x100, URZ ;  /* 0x000001000b0b7890 */ /* 0x000fe2000fffe03f */
[----:B------:R-:W-:Y:S02]  /*1310*/  CS2R R82, SRZ ;  /* 0x0000000000527805 */ /* 0x000fe4000001ff00 */
[----:B------:R-:W-:Y:S02]  /*1320*/  CS2R R84, SRZ ;  /* 0x0000000000547805 */ /* 0x000fe4000001ff00 */
[----:B------:R-:W-:Y:S01]  /*1330*/  CS2R R86, SRZ ;  /* 0x0000000000567805 */ /* 0x000fe2000001ff00 */
[----:B------:R-:W-:Y:S01]  /*1340*/  USHF.R.U32.HI UR11, URZ, 0x4, UR11 ;  /* 0x000000043f0b7899 */ /* 0x000fe2000801160b */
[----:B------:R-:W-:-:S02]  /*1350*/  CS2R R24, SRZ ;  /* 0x0000000000187805 */ /* 0x000fc4000001ff00 */
[----:B------:R-:W-:Y:S02]  /*1360*/  CS2R R26, SRZ ;  /* 0x00000000001a7805 */ /* 0x000fe4000001ff00 */
[----:B------:R-:W-:Y:S01]  /*1370*/  CS2R R28, SRZ ;  /* 0x00000000001c7805 */ /* 0x000fe2000001ff00 */
[----:B------:R-:W-:Y:S01]  /*1380*/  ULOP3.LUT UR11, UR11, 0x3fff, URZ, 0xc0, !UPT ;  /* 0x00003fff0b0b7892 */ /* 0x000fe2000f8ec03f */
        /* <DEDUP_REMOVED lines=12> */
[----:B------:R-:W-:Y:S01]  /*1450*/  CS2R R54, SRZ ;  /* 0x0000000000367805 */ /* 0x000fe2000001ff00 */
[----:B------:R-:W-:Y:S06]  /*1460*/  @!P0 BRA `(.L_x_13) ;  /* 0x0000000800a08947 */ /* 0x000fec0003800000 */
[----:B------:R-:W-:-:S13]  /*1470*/  ISETP.NE.AND P1, PT, R142, 0x3, PT ;  /* 0x000000038e00780c */ /* 0x000fda0003f25270 */
[----:B------:R-:W-:Y:S05]  /*1480*/  @!P1 BRA `(.L_x_14) ;  /* 0x0000000000049947 */ /* 0x000fea0003800000 */
[----:B------:R-:W-:Y:S01]  /*1490*/  BPT.TRAP 0x1 ;  /* 0x000000040000795c */ /* 0x000fe20000300000 */
.L_x_14:
[----:B------:R-:W-:Y:S01]  /*14a0*/  ULEA UR6, UR5, UR10, 0x3 ;  /* 0x0000000a05067291 */ /* 0x000fe2000f8e183f */
[----:B------:R-:W-:-:S05]  /*14b0*/  IMAD.U32 R10, RZ, RZ, UR4 ;  /* 0x00000004ff0a7e24 */ /* 0x000fca000f8e00ff */
[----:B------:R-:W-:-:S04]  /*14c0*/  SHF.L.U32 R10, R10, 0x1f, RZ ;  /* 0x0000001f0a0a7819 */ /* 0x000fc800000006ff */
[----:B------:R0:W1:Y:S01]  /*14d0*/  SYNCS.PHASECHK.TRANS64.TRYWAIT P0, [UR6], R10 ;  /* 0x0000000aff0075a7 */ /* 0x0000620008000146 */
[----:B------:R-:W-:Y:S05]  /*14e0*/  @!P1 BRA `(.L_x_15) ;  /* 0x0000000000049947 */ /* 0x000fea0003800000 */
[----:B------:R-:W-:Y:S01]  /*14f0*/  BPT.TRAP 0x1 ;  /* 0x000000040000795c */ /* 0x000fe20000300000 */
.L_x_15:
[----:B-1----:R-:W-:Y:S05]  /*1500*/  @P0 BRA `(.L_x_16) ;  /* 0x0000000000080947 */ /* 0x002fea0003800000 */
[----:B------:R-:W1:Y:S02]  /*1510*/  SYNCS.PHASECHK.TRANS64.TRYWAIT P0, [UR6], R10 ;  /* 0x0000000aff0075a7 */ /* 0x000e640008000146 */
[----:B-1----:R-:W-:Y:S05]  /*1520*/  @!P0 BRA `(.L_x_17) ;  /* 0x0000008000208947 */ /* 0x002fea0003800000 */
.L_x_16:
[----:B------:R-:W-:Y:S01]  /*1530*/  UIADD3 UR6, UR10, 0x18100, URZ ;  /* 0x000181000a067890 */ /* 0x000fe2000fffe03f */
[----:B------:R-:W-:Y:S01]  /*1540*/  WARPGROUP.ARRIVE ;  /* 0x00000000000079c5 */ /* 0x000fe20000000000 */
[----:B------:R-:W-:Y:S01]  /*1550*/  ULOP3.LUT UR8, UR11, 0x10000, URZ, 0xfc, !UPT ;  /* 0x000100000b087892 */ /* 0x000fe2000f8efc3f */
[----:B------:R-:W-:Y:S01]  /*1560*/  CS2R R18, SRZ ;  /* 0x0000000000127805 */ /* 0x000fe2000001ff00 */
[----:B------:R-:W-:Y:S01]  /*1570*/  USHF.R.U32.HI UR6, URZ, 0x4, UR6 ;  /* 0x000000043f067899 */ /* 0x000fe20008011606 */
[----:B------:R-:W-:Y:S01]  /*1580*/  CS2R R16, SRZ ;  /* 0x0000000000107805 */ /* 0x000fe2000001ff00 */
[----:B------:R-:W-:Y:S01]  /*1590*/  ULEA UR8, UR5, UR8, 0xb ;  /* 0x0000000805087291 */ /* 0x000fe2000f8e583f */
[----:B------:R-:W-:Y:S01]  /*15a0*/  CS2R R20, SRZ ;  /* 0x0000000000147805 */ /* 0x000fe2000001ff00 */
[----:B------:R-:W-:Y:S01]  /*15b0*/  ULOP3.LUT UR6, UR6, 0x3fff, URZ, 0xc0, !UPT ;  /* 0x00003fff06067892 */ /* 0x000fe2000f8ec03f */
[----:B------:R-:W-:Y:S01]  /*15c0*/  CS2R R22, SRZ ;  /* 0x0000000000167805 */ /* 0x000fe2000001ff00 */
[----:B------:R-:W-:Y:S01]  /*15d0*/  UMOV UR13, 0x40000040 ;  /* 0x40000040000d7882 */ /* 0x000fe20000000000 */
[----:B------:R-:W-:Y:S01]  /*15e0*/  UMOV UR15, 0x40000040 ;  /* 0x40000040000f7882 */ /* 0x000fe20000000000 */
[----:B------:R-:W-:Y:S01]  /*15f0*/  ULOP3.LUT UR6, UR6, 0x10000, URZ, 0xfc, !UPT ;  /* 0x0001000006067892 */ /* 0x000fe2000f8efc3f */
[----:B------:R-:W-:Y:S01]  /*1600*/  CS2R R88, SRZ ;  /* 0x0000000000587805 */ /* 0x000fe2000001ff00 */
[----:B------:R-:W-:Y:S01]  /*1610*/  UMOV UR12, UR8 ;  /* 0x00000008000c7c82 */ /* 0x000fe20008000000 */
[----:B------:R-:W-:Y:S01]  /*1620*/  CS2R R90, SRZ ;  /* 0x00000000005a7805 */ /* 0x000fe2000001ff00 */
[----:B------:R-:W-:Y:S01]  /*1630*/  ULEA UR7, UR5, UR6, 0x9 ;  /* 0x0000000605077291 */ /* 0x000fe2000f8e483f */
[----:B------:R-:W-:Y:S01]  /*1640*/  CS2R R92, SRZ ;  /* 0x00000000005c7805 */ /* 0x000fe2000001ff00 */
[----:B------:R-:W-:Y:S01]  /*1650*/  UIADD3 UR6, UR8, 0x400, URZ ;  /* 0x0000040008067890 */ /* 0x000fe2000fffe03f */
[----:B------:R-:W-:-:S02]  /*1660*/  CS2R R96, SRZ ;  /* 0x0000000000607805 */ /* 0x000fc4000001ff00 */
[----:B------:R-:W-:Y:S02]  /*1670*/  CS2R R94, SRZ ;  /* 0x00000000005e7805 */ /* 0x000fe4000001ff00 */
[----:B------:R-:W-:Y:S02]  /*1680*/  CS2R R98, SRZ ;  /* 0x0000000000627805 */ /* 0x000fe4000001ff00 */
[----:B------:R-:W-:Y:S01]  /*1690*/  CS2R R100, SRZ ;  /* 0x0000000000647805 */ /* 0x000fe2000001ff00 */
[----:B------:R-:W-:Y:S01]  /*16a0*/  UMOV UR14, UR7 ;  /* 0x00000007000e7c82 */ /* 0x000fe20008000000 */
[----:B------:R-:W-:Y:S01]  /*16b0*/  CS2R R102, SRZ ;  /* 0x0000000000667805 */ /* 0x000fe2000001ff00 */
[----:B------:R-:W-:Y:S01]  /*16c0*/  QGMMA.64x64x32.F32.E4M3.E4M3 R56, gdesc[UR12], RZ, !UPT ;  /* 0x00e000000c3879f3 */ /* 0x000fe2000c7008ff */
[----:B------:R-:W-:Y:S01]  /*16d0*/  UMOV UR12, UR6 ;  /* 0x00000006000c7c82 */ /* 0x000fe20008000000 */
[----:B------:R-:W-:Y:S01]  /*16e0*/  UMOV UR13, 0x40000040 ;  /* 0x40000040000d7882 */ /* 0x000fe20000000000 */
[----:B------:R-:W-:Y:S01]  /*16f0*/  UIADD3 UR6, UR8, 0x402, URZ ;  /* 0x0000040208067890 */ /* 0x000fe2000fffe03f */
[----:B------:R-:W-:Y:S01]  /*1700*/  QGMMA.64x64x32.F32.E4M3.E4M3 R24, gdesc[UR12], RZ, !UPT ;  /* 0x00e000000c1879f3 */ /* 0x000fe2000c7008ff */
[----:B------:R-:W-:Y:S01]  /*1710*/  UIADD3 UR12, UR8, 0x2, URZ ;  /* 0x00000002080c7890 */ /* 0x000fe2000fffe03f */
[----:B------:R-:W-:Y:S01]  /*1720*/  CS2R R104, SRZ ;  /* 0x0000000000687805 */ /* 0x000fe2000001ff00 */
[----:B------:R-:W-:Y:S01]  /*1730*/  UIADD3 UR14, UR7, 0x2, URZ ;  /* 0x00000002070e7890 */ /* 0x000fe2000fffe03f */
[----:B------:R-:W-:Y:S01]  /*1740*/  CS2R R108, SRZ ;  /* 0x00000000006c7805 */ /* 0x000fe2000001ff00 */
[----:B------:R-:W-:Y:S01]  /*1750*/  UMOV UR13, 0x40000040 ;  /* 0x40000040000d7882 */ /* 0x000fe20000000000 */
[----:B------:R-:W-:Y:S01]  /*1760*/  UMOV UR15, 0x40000040 ;  /* 0x40000040000f7882 */ /* 0x000fe20000000000 */
        /* <DEDUP_REMOVED lines=16> */
[----:B------:R-:W-:Y:S01]  /*1870*/  CS2R R140, SRZ ;  /* 0x00000000008c7805 */ /* 0x000fe2000001ff00 */
[----:B------:R-:W-:Y:S02]  /*1880*/  IMAD.MOV.U32 R143, RZ, RZ, RZ ;  /* 0x000000ffff8f7224 */ /* 0x000fe400078e00ff */
[----:B------:R-:W-:Y:S01]  /*1890*/  IMAD.MOV.U32 R145, RZ, RZ, RZ ;  /* 0x000000ffff917224 */ /* 0x000fe200078e00ff */
[----:B------:R-:W-:Y:S01]  /*18a0*/  QGMMA.64x64x32.F32.E4M3.E4M3 R56, gdesc[UR12], R56 ;  /* 0x00e000000c3879f3 */ /* 0x000fe20008700838 */
[----:B------:R-:W-:Y:S01]  /*18b0*/  UMOV UR12, UR6 ;  /* 0x00000006000c7c82 */ /* 0x000fe20008000000 */
[----:B------:R-:W-:Y:S01]  /*18c0*/  UMOV UR13, 0x40000040 ;  /* 0x40000040000d7882 */ /* 0x000fe20000000000 */
[----:B------:R-:W-:Y:S01]  /*18d0*/  UIADD3 UR6, UR8, 0x404, URZ ;  /* 0x0000040408067890 */ /* 0x000fe2000fffe03f */
[----:B------:R-:W-:Y:S01]  /*18e0*/  QGMMA.64x64x32.F32.E4M3.E4M3 R24, gdesc[UR12], R24 ;  /* 0x00e000000c1879f3 */ /* 0x000fe20008700818 */
[----:B------:R-:W-:-:S02]  /*18f0*/  UIADD3 UR12, UR8, 0x4, URZ ;  /* 0x00000004080c7890 */ /* 0x000fc4000fffe03f */
[----:B------:R-:W-:Y:S01]  /*1900*/  UIADD3 UR14, UR7, 0x4, URZ ;  /* 0x00000004070e7890 */ /* 0x000fe2000fffe03f */
[----:B------:R-:W-:Y:S01]  /*1910*/  UMOV UR13, 0x40000040 ;  /* 0x40000040000d7882 */ /* 0x000fe20000000000 */
[----:B------:R-:W-:-:S07]  /*1920*/  UMOV UR15, 0x40000040 ;  /* 0x40000040000f7882 */ /* 0x000fce0000000000 */
[----:B------:R-:W-:Y:S01]  /*1930*/  QGMMA.64x64x32.F32.E4M3.E4M3 R56, gdesc[UR12], R56 ;  /* 0x00e000000c3879f3 */ /* 0x000fe20008700838 */
[----:B------:R-:W-:Y:S01]  /*1940*/  UMOV UR12, UR6 ;  /* 0x00000006000c7c82 */ /* 0x000fe20008000000 */
[----:B------:R-:W-:Y:S01]  /*1950*/  UMOV UR13, 0x40000040 ;  /* 0x40000040000d7882 */ /* 0x000fe20000000000 */
[----:B------:R-:W-:Y:S01]  /*1960*/  UMOV UR6, 0x4 ;  /* 0x0000000400067882 */ /* 0x000fe20000000000 */
[----:B------:R-:W-:Y:S01]  /*1970*/  QGMMA.64x64x32.F32.E4M3.E4M3 R24, gdesc[UR12], R24 ;  /* 0x00e000000c1879f3 */ /* 0x000fe20008700818 */
[----:B------:R-:W-:Y:S02]  /*1980*/  UIADD3 UR14, UR7, 0x6, URZ ;  /* 0x00000006070e7890 */ /* 0x000fe4000fffe03f */
[----:B------:R-:W-:Y:S01]  /*1990*/  UIADD3 UR12, UR8, 0x6, URZ ;  /* 0x00000006080c7890 */ /* 0x000fe2000fffe03f */
[----:B------:R-:W-:Y:S01]  /*19a0*/  ULDC UR7, c[0x0][0x50c] ;  /* 0x0001430000077ab9 */ /* 0x000fe20000000800 */
[----:B------:R-:W-:Y:S02]  /*19b0*/  UIADD3 UR8, UR8, 0x406, URZ ;  /* 0x0000040608087890 */ /* 0x000fe4000fffe03f */
[----:B------:R-:W-:Y:S01]  /*19c0*/  UISETP.NE.AND UP0, UPT, UR7, 0x4, UPT ;  /* 0x000000040700788c */ /* 0x000fe2000bf05270 */
[----:B------:R-:W-:Y:S01]  /*19d0*/  UMOV UR13, 0x40000040 ;  /* 0x40000040000d7882 */ /* 0x000fe20000000000 */
[----:B------:R-:W-:-:S02]  /*19e0*/  UMOV UR15, 0x40000040 ;  /* 0x40000040000f7882 */ /* 0x000fc40000000000 */
[----:B------:R-:W-:-:S06]  /*19f0*/  USEL UR7, URZ, 0x1, UP0 ;  /* 0x000000013f077887 */ /* 0x000fcc0008000000 */
[----:B------:R-:W-:Y:S01]  /*1a00*/  ISETP.NE.AND P0, PT, RZ, UR7, PT ;  /* 0x00000007ff007c0c */ /* 0x000fe2000bf05270 */
[----:B------:R-:W-:Y:S01]  /*1a10*/  QGMMA.64x64x32.F32.E4M3.E4M3 R56, gdesc[UR12], R56 ;  /* 0x00e000000c3879f3 */ /* 0x000fe20008700838 */
[----:B------:R-:W-:Y:S01]  /*1a20*/  UMOV UR12, UR8 ;  /* 0x00000008000c7c82 */ /* 0x000fe20008000000 */
[----:B------:R-:W-:Y:S02]  /*1a30*/  UMOV UR13, 0x40000040 ;  /* 0x40000040000d7882 */ /* 0x000fe40000000000 */
[----:B------:R-:W-:Y:S08]  /*1a40*/  QGMMA.64x64x32.F32.E4M3.E4M3 R24, gdesc[UR12], R24, gsb0 ;  /* 0x00e000000c1879f3 */ /* 0x000ff00008000818 */
[----:B------:R-:W-:Y:S05]  /*1a50*/  @!P0 BRA `(.L_x_18) ;  /* 0x0000000400088947 */ /* 0x000fea0003800000 */
[----:B------:R-:W-:Y:S02]  /*1a60*/  WARPGROUP.DEPBAR.LE gsb0, 0x0 ;  /* 0x00008000000079c5 */ /* 0x000fe40000010000 */
[----:B------:R-:W-:-:S01]  /*1a70*/  FADD R145, RZ, R56 ;  /* 0x00000038ff917221 */ /* 0x000fc20000000000 */
[----:B------:R-:W-:Y:S01]  /*1a80*/  FADD R140, RZ, R57 ;  /* 0x00000039ff8c7221 */ /* 0x000fe20000000000 */
        /* <DEDUP_REMOVED lines=62> */
[----:B------:R-:W-:-:S06]  /*1e70*/  UMOV UR6, URZ ;  /* 0x0000003f00067c82 */ /* 0x000fcc0008000000 */
.L_x_18:
[----:B------:R-:W-:-:S04]  /*1e80*/  UIADD3 UR12, UR5, 0x1, URZ ;  /* 0x00000001050c7890 */ /* 0x000fc8000fffe03f */
[----:B------:R-:W-:-:S04]  /*1e90*/  UISETP.NE.AND UP0, UPT, UR12, 0x3, UPT ;  /* 0x000000030c00788c */ /* 0x000fc8000bf05270 */
[----:B------:R-:W-:Y:S02]  /*1ea0*/  USEL UR8, URZ, 0x1, UP0 ;  /* 0x000000013f087887 */ /* 0x000fe40008000000 */
[----:B------:R-:W-:Y:S02]  /*1eb0*/  USEL UR12, UR12, URZ, UP0 ;  /* 0x0000003f0c0c7287 */ /* 0x000fe40008000000 */
[----:B------:R-:W-:-:S06]  /*1ec0*/  ULOP3.LUT UR8, UR4, UR8, URZ, 0x3c, !UPT ;  /* 0x0000000804087292 */ /* 0x000fcc000f8e3c3f */
[----:B------:R-:W-:Y:S01]  /*1ed0*/  IMAD.U32 R13, RZ, RZ, UR8 ;  /* 0x00000008ff0d7e24 */ /* 0x000fe2000f8e00ff */
[----:B------:R-:W-:-:S06]  /*1ee0*/  UMOV UR8, 0x1 ;  /* 0x0000000100087882 */ /* 0x000fcc0000000000 */
.L_x_13:
[----:B------:R-:W-:-:S04]  /*1ef0*/  UISETP.LT.AND UP0, UPT, UR9, 0x1, UPT ;  /* 0x000000010900788c */ /* 0x000fc8000bf01270 */
[----:B------:R-:W-:-:S04]  /*1f00*/  USEL UR13, UR9, 0x1, UP0 ;  /* 0x00000001090d7887 */ /* 0x000fc80008000000 */
[----:B------:R-:W-:-:S04]  /*1f10*/  UIADD3 UR13, UR9, -UR13, URZ ;  /* 0x8000000d090d7290 */ /* 0x000fc8000fffe03f */
[----:B------:R-:W-:-:S06]  /*1f20*/  UISETP.GE.AND UP0, UPT, UR13, 0x1, UPT ;  /* 0x000000010d00788c */ /* 0x000fcc000bf06270 */
[----:B------:R-:W-:-:S13]  /*1f30*/  PLOP3.LUT P0, PT, PT, PT, UP0, 0x80, 0x0 ;  /* 0x000000000000781c */ /* 0x000fda0003f0f008 */
[----:B------:R-:W-:Y:S05]  /*1f40*/  @!P0 BRA `(.L_x_19) ;  /* 0x0000000800748947 */ /* 0x000fea0003800000 */
[----:B01----:R-:W-:Y:S01]  /*1f50*/  IMAD.U32 R10, RZ, RZ, UR13 ;  /* 0x0000000dff0a7e24 */ /* 0x003fe2000f8e00ff */
[----:B------:R-:W-:Y:S01]  /*1f60*/  UMOV UR13, UR5 ;  /* 0x00000005000d7c82 */ /* 0x000fe20008000000 */
[----:B------:R-:W-:-:S05]  /*1f70*/  ULDC UR15, c[0x0][0x50c] ;  /* 0x00014300000f7ab9 */ /* 0x000fca0000000800 */
.L_x_27:
[----:B------:R-:W-:-:S13]  /*1f80*/  ISETP.NE.AND P1, PT, R142, 0x3, PT ;  /* 0x000000038e00780c */ /* 0x000fda0003f25270 */
[----:B01----:R-:W-:Y:S05]  /*1f90*/  @!P1 BRA `(.L_x_20) ;  /* 0x0000000000049947 */ /* 0x003fea0003800000 */
[----:B------:R-:W-:Y:S01]  /*1fa0*/  BPT.TRAP 0x1 ;  /* 0x000000040000795c */ /* 0x000fe20000300000 */
.L_x_20:
[----:B------:R-:W0:Y:S01]  /*1fb0*/  S2UR UR14, SR_CgaCtaId ;  /* 0x00000000000e79c3 */ /* 0x000e220000008800 */
[----:B------:R-:W-:Y:S01]  /*1fc0*/  UMOV UR10, 0x400 ;  /* 0x00000400000a7882 */ /* 0x000fe20000000000 */
[----:B------:R-:W-:Y:S01]  /*1fd0*/  SHF.L.U32 R11, R13, 0x1f, RZ ;  /* 0x0000001f0d0b7819 */ /* 0x000fe200000006ff */
[----:B0-----:R-:W-:-:S04]  /*1fe0*/  ULEA UR10, UR14, UR10, 0x18 ;  /* 0x0000000a0e0a7291 */ /* 0x001fc8000f8ec03f */
[----:B------:R-:W-:-:S09]  /*1ff0*/  ULEA UR14, UR12, UR10, 0x3 ;  /* 0x0000000a0c0e7291 */ /* 0x000fd2000f8e183f */
[----:B------:R0:W1:Y:S01]  /*2000*/  SYNCS.PHASECHK.TRANS64.TRYWAIT P0, [UR14], R11 ;  /* 0x0000000bff0075a7 */ /* 0x000062000800014e */
[----:B------:R-:W-:Y:S05]  /*2010*/  @!P1 BRA `(.L_x_21) ;  /* 0x0000000000049947 */ /* 0x000fea0003800000 */
[----:B------:R-:W-:Y:S01]  /*2020*/  BPT.TRAP 0x1 ;  /* 0x000000040000795c */ /* 0x000fe20000300000 */
.L_x_21:
[----:B-1----:R-:W-:Y:S05]  /*2030*/  @P0 BRA `(.L_x_22) ;  /* 0x0000000000080947 */ /* 0x002fea0003800000 */
[----:B------:R-:W1:Y:S02]  /*2040*/  SYNCS.PHASECHK.TRANS64.TRYWAIT P0, [UR14], R11 ;  /* 0x0000000bff0075a7 */ /* 0x000e64000800014e */
[----:B-1----:R-:W-:Y:S05]  /*2050*/  @!P0 BRA `(.L_x_23) ;  /* 0x00000074006c8947 */ /* 0x002fea0003800000 */
.L_x_22:
[----:B------:R-:W-:Y:S01]  /*2060*/  UIADD3 UR14, UR10, 0x18100, URZ ;  /* 0x000181000a0e7890 */ /* 0x000fe2000fffe03f */
[----:B------:R-:W-:Y:S01]  /*2070*/  WARPGROUP.ARRIVE ;  /* 0x00000000000079c5 */ /* 0x000fe20000000000 */
[----:B------:R-:W-:Y:S02]  /*2080*/  UISETP.NE.AND UP0, UPT, UR7, URZ, UPT ;  /* 0x0000003f0700728c */ /* 0x000fe4000bf05270 */
[----:B------:R-:W-:Y:S02]  /*2090*/  USHF.R.U32.HI UR14, URZ, 0x4, UR14 ;  /* 0x000000043f0e7899 */ /* 0x000fe4000801160e */
[----:B------:R-:W-:Y:S02]  /*20a0*/  USEL UR8, UR8, URZ, !UP0 ;  /* 0x0000003f08087287 */ /* 0x000fe4000c000000 */
[----:B------:R-:W-:Y:S02]  /*20b0*/  ULOP3.LUT UR14, UR14, 0x3fff, URZ, 0xc0, !UPT ;  /* 0x00003fff0e0e7892 */ /* 0x000fe4000f8ec03f */
[----:B------:R-:W-:-:S02]  /*20c0*/  ULOP3.LUT UR7, UR11, 0x10000, URZ, 0xfc, !UPT ;  /* 0x000100000b077892 */ /* 0x000fc4000f8efc3f */
[----:B------:R-:W-:Y:S02]  /*20d0*/  ULOP3.LUT UR14, UR14, 0x10000, URZ, 0xfc, !UPT ;  /* 0x000100000e0e7892 */ /* 0x000fe4000f8efc3f */
[----:B------:R-:W-:Y:S02]  /*20e0*/  UISETP.NE.U32.AND UP0, UPT, UR8, URZ, UPT ;  /* 0x0000003f0800728c */ /* 0x000fe4000bf05070 */
[----:B------:R-:W-:Y:S02]  /*20f0*/  ULEA UR8, UR12, UR7, 0xb ;  /* 0x000000070c087291 */ /* 0x000fe4000f8e583f */
[----:B------:R-:W-:Y:S02]  /*2100*/  ULEA UR7, UR12, UR14, 0x9 ;  /* 0x0000000e0c077291 */ /* 0x000fe4000f8e483f */
[----:B------:R-:W-:Y:S01]  /*2110*/  UIADD3 UR14, UR8, 0x400, URZ ;  /* 0x00000400080e7890 */ /* 0x000fe2000fffe03f */
[----:B------:R-:W-:Y:S02]  /*2120*/  UMOV UR17, 0x40000040 ;  /* 0x4000004000117882 */ /* 0x000fe40000000000 */
[----:B------:R-:W-:Y:S01]  /*2130*/  UMOV UR16, UR8 ;  /* 0x0000000800107c82 */ /* 0x000fe20008000000 */
[----:B------:R-:W-:Y:S01]  /*2140*/  UMOV UR19, 0x40000040 ;  /* 0x4000004000137882 */ /* 0x000fe20000000000 */
[----:B------:R-:W-:Y:S01]  /*2150*/  UMOV UR18, UR7 ;  /* 0x0000000700127c82 */ /* 0x000fe20008000000 */
[----:B------:R-:W-:Y:S01]  /*2160*/  UIADD3 UR6, UR6, 0x4, URZ ;  /* 0x0000000406067890 */ /* 0x000fe2000fffe03f */
[----:B------:R-:W-:Y:S01]  /*2170*/  QGMMA.64x64x32.F32.E4M3.E4M3 R56, gdesc[UR16], R56, UP0 ;  /* 0x00e00000103879f3 */ /* 0x000fe2000bf00838 */
[----:B------:R-:W-:Y:S01]  /*2180*/  UMOV UR16, UR14 ;  /* 0x0000000e00107c82 */ /* 0x000fe20008000000 */
[----:B------:R-:W-:Y:S01]  /*2190*/  UMOV UR17, 0x40000040 ;  /* 0x4000004000117882 */ /* 0x000fe20000000000 */
[----:B------:R-:W-:Y:S01]  /*21a0*/  UIADD3 UR14, UR8, 0x402, URZ ;  /* 0x00000402080e7890 */ /* 0x000fe2000fffe03f */
[----:B------:R-:W-:Y:S01]  /*21b0*/  QGMMA.64x64x32.F32.E4M3.E4M3 R24, gdesc[UR16], R24, UP0 ;  /* 0x00e00000101879f3 */ /* 0x000fe2000bf00818 */
[----:B------:R-:W-:-:S02]  /*21c0*/  UIADD3 UR16, UR8, 0x2, URZ ;  /* 0x0000000208107890 */ /* 0x000fc4000fffe03f */
[----:B------:R-:W-:Y:S01]  /*21d0*/  UIADD3 UR18, UR7, 0x2, URZ ;  /* 0x0000000207127890 */ /* 0x000fe2000fffe03f */
[----:B------:R-:W-:Y:S01]  /*21e0*/  UMOV UR17, 0x40000040 ;  /* 0x4000004000117882 */ /* 0x000fe20000000000 */
[----:B------:R-:W-:Y:S01]  /*21f0*/  UMOV UR19, 0x40000040 ;  /* 0x4000004000137882 */ /* 0x000fe20000000000 */
[----:B------:R-:W-:-:S06]  /*2200*/  UISETP.NE.AND UP0, UPT, UR6, UR15, UPT ;  /* 0x0000000f0600728c */ /* 0x000fcc000bf05270 */
[----:B------:R-:W-:Y:S01]  /*2210*/  QGMMA.64x64x32.F32.E4M3.E4M3 R56, gdesc[UR16], R56 ;  /* 0x00e00000103879f3 */ /* 0x000fe20008700838 */
[----:B------:R-:W-:Y:S01]  /*2220*/  UMOV UR16, UR14 ;  /* 0x0000000e00107c82 */ /* 0x000fe20008000000 */
[----:B------:R-:W-:Y:S01]  /*2230*/  UMOV UR17, 0x40000040 ;  /* 0x4000004000117882 */ /* 0x000fe20000000000 */
[----:B------:R-:W-:Y:S01]  /*2240*/  UIADD3 UR14, UR8, 0x404, URZ ;  /* 0x00000404080e7890 */ /* 0x000fe2000fffe03f */
[----:B------:R-:W-:Y:S01]  /*2250*/  QGMMA.64x64x32.F32.E4M3.E4M3 R24, gdesc[UR16], R24 ;  /* 0x00e00000101879f3 */ /* 0x000fe20008700818 */
[----:B------:R-:W-:Y:S02]  /*2260*/  UIADD3 UR16, UR8, 0x4, URZ ;  /* 0x0000000408107890 */ /* 0x000fe4000fffe03f */
[----:B------:R-:W-:Y:S01]  /*2270*/  UIADD3 UR18, UR7, 0x4, URZ ;  /* 0x0000000407127890 */ /* 0x000fe2000fffe03f */
[----:B------:R-:W-:Y:S01]  /*2280*/  UMOV UR17, 0x40000040 ;  /* 0x4000004000117882 */ /* 0x000fe20000000000 */
[----:B------:R-:W-:-:S07]  /*2290*/  UMOV UR19, 0x40000040 ;  /* 0x4000004000137882 */ /* 0x000fce0000000000 */
[----:B------:R-:W-:Y:S01]  /*22a0*/  QGMMA.64x64x32.F32.E4M3.E4M3 R56, gdesc[UR16], R56 ;  /* 0x00e00000103879f3 */ /* 0x000fe20008700838 */
[----:B------:R-:W-:Y:S01]  /*22b0*/  UMOV UR16, UR14 ;  /* 0x0000000e00107c82 */ /* 0x000fe20008000000 */
[----:B------:R-:W-:Y:S02]  /*22c0*/  UMOV UR17, 0x40000040 ;  /* 0x4000004000117882 */ /* 0x000fe40000000000 */
[----:B------:R-:W-:Y:S01]  /*22d0*/  QGMMA.64x64x32.F32.E4M3.E4M3 R24, gdesc[UR16], R24 ;  /* 0x00e00000101879f3 */ /* 0x000fe20008700818 */
[----:B------:R-:W-:Y:S02]  /*22e0*/  UIADD3 UR16, UR8, 0x6, URZ ;  /* 0x0000000608107890 */ /* 0x000fe4000fffe03f */
[----:B------:R-:W-:Y:S02]  /*22f0*/  UIADD3 UR18, UR7, 0x6, URZ ;  /* 0x0000000607127890 */ /* 0x000fe4000fffe03f */
[----:B------:R-:W-:Y:S01]  /*2300*/  UIADD3 UR8, UR8, 0x406, URZ ;  /* 0x0000040608087890 */ /* 0x000fe2000fffe03f */
[----:B------:R-:W-:Y:S01]  /*2310*/  UMOV UR17, 0x40000040 ;  /* 0x4000004000117882 */ /* 0x000fe20000000000 */
[----:B------:R-:W-:Y:S01]  /*2320*/  UMOV UR19, 0x40000040 ;  /* 0x4000004000137882 */ /* 0x000fe20000000000 */
[----:B------:R-:W-:-:S06]  /*2330*/  USEL UR7, URZ, 0x1, UP0 ;  /* 0x000000013f077887 */ /* 0x000fcc0008000000 */
[----:B------:R-:W-:Y:S01]  /*2340*/  ISETP.NE.AND P0, PT, RZ, UR7, PT ;  /* 0x00000007ff007c0c */ /* 0x000fe2000bf05270 */
[----:B------:R-:W-:Y:S01]  /*2350*/  QGMMA.64x64x32.F32.E4M3.E4M3 R56, gdesc[UR16], R56 ;  /* 0x00e00000103879f3 */ /* 0x000fe20008700838 */
[----:B------:R-:W-:Y:S01]  /*2360*/  UMOV UR16, UR8 ;  /* 0x0000000800107c82 */ /* 0x000fe20008000000 */
[----:B------:R-:W-:Y:S02]  /*2370*/  UMOV UR17, 0x40000040 ;  /* 0x4000004000117882 */ /* 0x000fe40000000000 */
[----:B------:R-:W-:Y:S03]  /*2380*/  QGMMA.64x64x32.F32.E4M3.E4M3 R24, gdesc[UR16], R24, gsb0 ;  /* 0x00e00000101879f3 */ /* 0x000fe60008000818 */
[----:B------:R-:W-:-:S05]  /*2390*/  WARPGROUP.DEPBAR.LE gsb0, 0x1 ;  /* 0x00008000000079c5 */ /* 0x000fca0000010100 */
[----:B------:R-:W-:Y:S05]  /*23a0*/  @!P0 BRA `(.L_x_24) ;  /* 0x0000000400088947 */ /* 0x000fea0003800000 */
[----:B------:R-:W-:Y:S02]  /*23b0*/  WARPGROUP.DEPBAR.LE gsb0, 0x0 ;  /* 0x00008000000079c5 */ /* 0x000fe40000010000 */
[----:B------:R-:W-:-:S01]  /*23c0*/  FADD R145, R56, R145 ;  /* 0x0000009138917221 */ /* 0x000fc20000000000 */
[----:B------:R-:W-:Y:S01]  /*23d0*/  FADD R140, R57, R140 ;  /* 0x0000008c398c7221 */ /* 0x000fe20000000000 */
        /* <DEDUP_REMOVED lines=62> */
[----:B------:R-:W-:-:S06]  /*27c0*/  UMOV UR6, URZ ;  /* 0x0000003f00067c82 */ /* 0x000fcc0008000000 */
.L_x_24:
[----:B------:R-:W-:Y:S05]  /*27d0*/  @!P1 BRA `(.L_x_25) ;  /* 0x0000000000049947 */ /* 0x000fea0003800000 */
[----:B------:R-:W-:Y:S01]  /*27e0*/  BPT.TRAP 0x1 ;  /* 0x000000040000795c */ /* 0x000fe20000300000 */
.L_x_25:
[----:B------:R-:W-:Y:S01]  /*27f0*/  ULEA UR8, UR13, UR10, 0x3 ;  /* 0x0000000a0d087291 */ /* 0x000fe2000f8e183f */
[----:B------:R-:W-:-:S03]  /*2800*/  ISETP.GT.U32.AND P0, PT, R4, 0x1, PT ;  /* 0x000000010400780c */ /* 0x000fc60003f04070 */
[----:B------:R-:W-:-:S04]  /*2810*/  UIADD3 UR8, UR8, 0x18, URZ ;  /* 0x0000001808087890 */ /* 0x000fc8000fffe03f */
[----:B------:R-:W-:-:S09]  /*2820*/  UPRMT UR8, URZ, 0x654, UR8 ;  /* 0x000006543f087896 */ /* 0x000fd20008000008 */
[----:B------:R-:W-:Y:S01]  /*2830*/  SYNCS.ARRIVE.TRANS64.RED.A1T0 RZ, [UR8], RZ ;  /* 0x000000ffffff79a7 */ /* 0x000fe20008100408 */
[----:B------:R-:W-:Y:S05]  /*2840*/  @P0 BRA `(.L_x_26) ;  /* 0x0000000000040947 */ /* 0x000fea0003800000 */
[----:B------:R-:W-:Y:S01]  /*2850*/  BPT.TRAP 0x1 ;  /* 0x000000040000795c */ /* 0x000fe20000300000 */
.L_x_26:
[----:B------:R-:W-:Y:S01]  /*2860*/  UIADD3 UR12, UR12, 0x1, URZ ;  /* 0x000000010c0c7890 */ /* 0x000fe2000fffe03f */
[C---:B------:R-:W-:Y:S01]  /*2870*/  ISETP.GT.AND P0, PT, R10.reuse, 0x1, PT ;  /* 0x000000010a00780c */ /* 0x040fe20003f04270 */
[----:B------:R-:W-:Y:S01]  /*2880*/  UIADD3 UR13, UR13, 0x1, URZ ;  /* 0x000000010d0d7890 */ /* 0x000fe2000fffe03f */
[----:B------:R-:W-:Y:S01]  /*2890*/  VIADD R10, R10, 0xffffffff ;  /* 0xffffffff0a0a7836 */ /* 0x000fe20000000000 */
[----:B------:R-:W-:Y:S02]  /*28a0*/  UISETP.NE.AND UP0, UPT, UR12, 0x3, UPT ;  /* 0x000000030c00788c */ /* 0x000fe4000bf05270 */
[----:B------:R-:W-:Y:S02]  /*28b0*/  UISETP.NE.AND UP1, UPT, UR13, 0x3, UPT ;  /* 0x000000030d00788c */ /* 0x000fe4000bf25270 */
[----:B------:R-:W-:Y:S02]  /*28c0*/  USEL UR8, URZ, 0x1, UP0 ;  /* 0x000000013f087887 */ /* 0x000fe40008000000 */
[----:B------:R-:W-:-:S02]  /*28d0*/  USEL UR12, UR12, URZ, UP0 ;  /* 0x0000003f0c0c7287 */ /* 0x000fc40008000000 */
[----:B------:R-:W-:Y:S02]  /*28e0*/  USEL UR13, UR13, URZ, UP1 ;  /* 0x0000003f0d0d7287 */ /* 0x000fe40008800000 */
[----:B------:R-:W-:Y:S01]  /*28f0*/  LOP3.LUT R13, R13, UR8, RZ, 0x3c, !PT ;  /* 0x000000080d0d7c12 */ /* 0x000fe2000f8e3cff */
[----:B------:R-:W-:Y:S01]  /*2900*/  UMOV UR8, 0x1 ;  /* 0x0000000100087882 */ /* 0x000fe20000000000 */
[----:B------:R-:W-:Y:S08]  /*2910*/  @P0 BRA `(.L_x_27) ;  /* 0xfffffff400980947 */ /* 0x000ff0000383ffff */
.L_x_19:
[----:B------:R-:W-:Y:S01]  /*2920*/  UISETP.NE.AND UP0, UPT, UR6, URZ, UPT ;  /* 0x0000003f0600728c */ /* 0x000fe2000bf05270 */
[----:B01----:R-:W0:Y:S03]  /*2930*/  LDC R10, c[0x0][0x28c] ;  /* 0x0000a300ff0a7b82 */ /* 0x003e260000000800 */
[----:B------:R-:W-:-:S06]  /*2940*/  USEL UR6, URZ, 0x1, !UP0 ;  /* 0x000000013f067887 */ /* 0x000fcc000c000000 */
[----:B------:R-:W-:Y:S02]  /*2950*/  ISETP.NE.AND P0, PT, RZ, UR6, PT ;  /* 0x00000006ff007c0c */ /* 0x000fe4000bf05270 */
[----:B0-----:R-:W-:-:S11]  /*2960*/  ISETP.GE.AND P1, PT, R10, 0x1, PT ;  /* 0x000000010a00780c */ /* 0x001fd60003f26270 */
[----:B------:R-:W-:Y:S05]  /*2970*/  @!P0 BRA `(.L_x_28) ;  /* 0x0000000400048947 */ /* 0x000fea0003800000 */
[----:B------:R-:W-:Y:S02]  /*2980*/  WARPGROUP.DEPBAR.LE gsb0, 0x0 ;  /* 0x00008000000079c5 */ /* 0x000fe40000010000 */
[----:B------:R-:W-:Y:S01]  /*2990*/  FADD R145, R56, R145 ;  /* 0x0000009138917221 */ /* 0x000fe20000000000 */
        /* <DEDUP_REMOVED lines=62> */
[----:B------:R-:W-:-:S07]  /*2d80*/  FADD R18, R18, R55 ;  /* 0x0000003712127221 */ /* 0x000fce0000000000 */
.L_x_28:
[----:B------:R-:W-:Y:S02]  /*2d90*/  WARPGROUP.DEPBAR.LE gsb0, 0x0 ;  /* 0x00008000000079c5 */ /* 0x000fe40000010000 */
[----:B------:R-:W-:Y:S05]  /*2da0*/  @!P1 BRA `(.L_x_29) ;  /* 0x0000000000409947 */ /* 0x000fea0003800000 */
[----:B------:R-:W-:-:S13]  /*2db0*/  ISETP.NE.AND P0, PT, R142, 0x3, PT ;  /* 0x000000038e00780c */ /* 0x000fda0003f05270 */
[----:B------:R-:W-:Y:S05]  /*2dc0*/  @!P0 BRA `(.L_x_30) ;  /* 0x0000000000048947 */ /* 0x000fea0003800000 */
[----:B------:R-:W-:Y:S01]  /*2dd0*/  BPT.TRAP 0x1 ;  /* 0x000000040000795c */ /* 0x000fe20000300000 */
.L_x_30:
[----:B------:R-:W-:Y:S01]  /*2de0*/  UISETP.LT.AND UP0, UPT, UR9, 0x1, UPT ;  /* 0x000000010900788c */ /* 0x000fe2000bf01270 */
[----:B------:R-:W-:-:S03]  /*2df0*/  ISETP.GT.U32.AND P0, PT, R4, 0x1, PT ;  /* 0x000000010400780c */ /* 0x000fc60003f04070 */
[----:B------:R-:W-:-:S04]  /*2e00*/  USEL UR8, UR9, 0x1, UP0 ;  /* 0x0000000109087887 */ /* 0x000fc80008000000 */
[----:B------:R-:W-:-:S04]  /*2e10*/  UIADD3 UR8, UR5, UR9, -UR8 ;  /* 0x0000000905087290 */ /* 0x000fc8000fffe808 */
[----:B------:R-:W-:-:S04]  /*2e20*/  UIMAD.WIDE.U32 UR6, UR8, -0x55555555, URZ ;  /* 0xaaaaaaab080678a5 */ /* 0x000fc8000f8e003f */
[----:B------:R-:W-:-:S04]  /*2e30*/  USHF.R.U32.HI UR6, URZ, 0x1, UR7 ;  /* 0x000000013f067899 */ /* 0x000fc80008011607 */
[----:B------:R-:W-:-:S04]  /*2e40*/  UIMAD UR8, UR6, -0x3, UR8 ;  /* 0xfffffffd060878a4 */ /* 0x000fc8000f8e0208 */
[----:B------:R-:W-:-:S04]  /*2e50*/  ULEA UR8, UR8, UR10, 0x3 ;  /* 0x0000000a08087291 */ /* 0x000fc8000f8e183f */
[----:B------:R-:W-:-:S04]  /*2e60*/  UIADD3 UR8, UR8, 0x18, URZ ;  /* 0x0000001808087890 */ /* 0x000fc8000fffe03f */
[----:B------:R-:W-:-:S09]  /*2e70*/  UPRMT UR8, URZ, 0x654, UR8 ;  /* 0x000006543f087896 */ /* 0x000fd20008000008 */
[----:B------:R-:W-:Y:S01]  /*2e80*/  SYNCS.ARRIVE.TRANS64.RED.A1T0 RZ, [UR8], RZ ;  /* 0x000000ffffff79a7 */ /* 0x000fe20008100408 */
[----:B------:R-:W-:Y:S05]  /*2e90*/  @P0 BRA `(.L_x_29) ;  /* 0x0000000000040947 */ /* 0x000fea0003800000 */
[----:B------:R-:W-:Y:S01]  /*2ea0*/  BPT.TRAP 0x1 ;  /* 0x000000040000795c */ /* 0x000fe20000300000 */
.L_x_29:
[----:B------:R-:W0:Y:S01]  /*2eb0*/  LDC R14, c[0x0][0x288] ;  /* 0x0000a200ff0e7b82 */ /* 0x000e220000000800 */
[----:B------:R-:W-:Y:S01]  /*2ec0*/  IMAD.SHL.U32 R33, R7, 0x40, RZ ;  /* 0x0000004007217824 */ /* 0x000fe200078e00ff */
[--C-:B------:R-:W-:Y:S01]  /*2ed0*/  SHF.R.U32.HI R10, RZ, 0x2, R0.reuse ;  /* 0x00000002ff0a7819 */ /* 0x100fe20000011600 */
[----:B------:R-:W-:Y:S01]  /*2ee0*/  UIADD3 UR5, UR9, UR5, URZ ;  /* 0x0000000509057290 */ /* 0x000fe2000fffe03f */
[----:B------:R-:W-:Y:S01]  /*2ef0*/  LOP3.LUT R12, R0, 0x60, RZ, 0xc0, !PT ;  /* 0x00000060000c7812 */ /* 0x000fe200078ec0ff */
[----:B------:R-:W-:Y:S01]  /*2f00*/  IMAD.SHL.U32 R34, R6, 0x100, RZ ;  /* 0x0000010006227824 */ /* 0x000fe200078e00ff */
[----:B------:R-:W-:Y:S01]  /*2f10*/  SHF.R.U32.HI R13, RZ, 0x7, R0 ;  /* 0x00000007ff0d7819 */ /* 0x000fe20000011600 */
[----:B------:R-:W-:Y:S01]  /*2f20*/  UISETP.GT.U32.AND UP0, UPT, UR5, 0x2, UPT ;  /* 0x000000020500788c */ /* 0x000fe2000bf04070 */
[----:B------:R-:W-:Y:S01]  /*2f30*/  LOP3.LUT R11, R10, 0x7, RZ, 0xc0, !PT ;  /* 0x000000070a0b7812 */ /* 0x000fe200078ec0ff */
[C---:B------:R-:W-:Y:S01]  /*2f40*/  IMAD.SHL.U32 R26, R0.reuse, 0x2, RZ ;  /* 0x00000002001a7824 */ /* 0x040fe200078e00ff */
[----:B------:R-:W-:Y:S01]  /*2f50*/  SHF.R.U32.HI R12, RZ, 0x1, R12 ;  /* 0x00000001ff0c7819 */ /* 0x000fe2000001160c */
[----:B------:R-:W-:Y:S01]  /*2f60*/  ULDC UR12, c[0x0][0x284] ;  /* 0x0000a100000c7ab9 */ /* 0x000fe20000000800 */
[----:B------:R-:W-:Y:S01]  /*2f70*/  LOP3.LUT R10, R13, 0x1, RZ, 0xc0, !PT ;  /* 0x000000010d0a7812 */ /* 0x000fe200078ec0ff */
[----:B------:R-:W-:Y:S01]  /*2f80*/  UISETP.LT.U32.AND UP0, UPT, UR9, 0x3, UP0 ;  /* 0x000000030900788c */ /* 0x000fe20008701070 */
[----:B------:R-:W-:Y:S01]  /*2f90*/  IADD3 R15, RZ, -R12, -R11 ;  /* 0x8000000cff0f7210 */ /* 0x000fe20007ffe80b */
[----:B------:R-:W-:Y:S01]  /*2fa0*/  UISETP.GE.U32.AND UP1, UPT, UR9, 0x3, UPT ;  /* 0x000000030900788c */ /* 0x000fe2000bf26070 */
[----:B------:R-:W-:Y:S01]  /*2fb0*/  LOP3.LUT R13, R0, 0x3, RZ, 0xc0, !PT ;  /* 0x00000003000d7812 */ /* 0x000fe200078ec0ff */
[C---:B------:R-:W-:Y:S01]  /*2fc0*/  IMAD.SHL.U32 R24, R10.reuse, 0x40, RZ ;  /* 0x000000400a187824 */ /* 0x040fe200078e00ff */
[----:B------:R-:W-:Y:S01]  /*2fd0*/  SHF.R.S32.HI R29, RZ, 0x1f, R5 ;  /* 0x0000001fff1d7819 */ /* 0x000fe20000011405 */
[----:B------:R-:W-:Y:S01]  /*2fe0*/  UIMAD.WIDE.U32 UR6, UR5, -0x55555555, URZ ;  /* 0xaaaaaaab050678a5 */ /* 0x000fe2000f8e003f */
[C---:B------:R-:W-:Y:S01]  /*2ff0*/  LOP3.LUT R26, R33.reuse, 0x6, R26, 0xf8, !PT ;  /* 0x00000006211a7812 */ /* 0x040fe200078ef81a */
[----:B------:R-:W-:Y:S01]  /*3000*/  USEL UR8, URZ, 0x1, !UP0 ;  /* 0x000000013f087887 */ /* 0x000fe2000c000000 */
[----:B------:R-:W-:Y:S01]  /*3010*/  IMAD R15, R10, -0x40, R15 ;  /* 0xffffffc00a0f7824 */ /* 0x000fe200078e020f */
[----:B------:R-:W-:Y:S01]  /*3020*/  ULDC.64 UR10, c[0x0][0x5d0] ;  /* 0x00017400000a7ab9 */ /* 0x000fe20000000a00 */
[----:B0-----:R-:W-:Y:S01]  /*3030*/  ISETP.GE.AND P0, PT, R33, R14, PT ;  /* 0x0000000e2100720c */ /* 0x001fe20003f06270 */
[----:B------:R-:W-:Y:S01]  /*3040*/  IMAD R10, R13, -0x2, R14 ;  /* 0xfffffffe0d0a7824 */ /* 0x000fe200078e020e */
[----:B------:R-:W-:Y:S01]  /*3050*/  SHF.R.S32.HI R27, RZ, 0x1f, R26 ;  /* 0x0000001fff1b7819 */ /* 0x000fe2000001141a */
[----:B------:R-:W-:Y:S01]  /*3060*/  IMAD R14, R29, UR10, RZ ;  /* 0x0000000a1d0e7c24 */ /* 0x000fe2000f8e02ff */
[----:B------:R-:W-:Y:S01]  /*3070*/  ISETP.GE.OR P0, PT, R34, UR12, P0 ;  /* 0x0000000c22007c0c */ /* 0x000fe20008706670 */
[----:B------:R-:W-:Y:S01]  /*3080*/  USHF.R.U32.HI UR6, URZ, 0x1, UR7 ;  /* 0x000000013f067899 */ /* 0x000fe20008011607 */
[----:B------:R-:W-:Y:S01]  /*3090*/  LOP3.LUT R35, R24, 0x40, R11, 0xe2, !PT ;  /* 0x0000004018237812 */ /* 0x000fe200078ee20b */
[----:B------:R-:W-:Y:S01]  /*30a0*/  ULOP3.LUT UR4, UR4, UR8, URZ, 0x3c, !UPT ;  /* 0x0000000804047292 */ /* 0x000fe2000f8e3c3f */
[----:B------:R-:W-:Y:S01]  /*30b0*/  IMAD.WIDE R24, R6, 0x100, RZ ;  /* 0x0000010006187825 */ /* 0x000fe200078e02ff */
[----:B------:R-:W-:Y:S01]  /*30c0*/  UIMAD UR5, UR6, -0x3, UR5 ;  /* 0xfffffffd060578a4 */ /* 0x000fe2000f8e0205 */
[----:B------:R-:W-:Y:S01]  /*30d0*/  IADD3 R34, -R34, UR12, R15 ;  /* 0x0000000c22227c10 */ /* 0x000fe2000fffe10f */
[----:B------:R-:W-:Y:S01]  /*30e0*/  @UP1 ULOP3.LUT UR4, UR4, 0x1, UR6, 0x78, !UPT ;  /* 0x0000000104041892 */ /* 0x000fe2000f8e7806 */
[C---:B------:R-:W-:Y:S01]  /*30f0*/  IMAD R11, R5.reuse, UR11, R14 ;  /* 0x0000000b050b7c24 */ /* 0x040fe2000f8e020e */
[----:B------:R-:W-:Y:S01]  /*3100*/  LOP3.LUT R35, R24, R35, R12, 0xfe, !PT ;  /* 0x0000002318237212 */ /* 0x000fe200078efe0c */
[----:B------:R-:W-:-:S04]  /*3110*/  IMAD.WIDE.U32 R6, R5, UR10, R26 ;  /* 0x0000000a05067c25 */ /* 0x000fc8000f8e001a */
[----:B------:R-:W-:Y:S02]  /*3120*/  IMAD.IADD R7, R7, 0x1, R11 ;  /* 0x0000000107077824 */ /* 0x000fe400078e020b */
[----:B------:R-:W-:Y:S02]  /*3130*/  IMAD.IADD R33, R10, 0x1, -R33 ;  /* 0x000000010a217824 */ /* 0x000fe400078e0a21 */
[----:B------:R-:W-:Y:S01]  /*3140*/  IMAD.MOV.U32 R32, RZ, RZ, -0x1 ;  /* 0xffffffffff207424 */ /* 0x000fe200078e00ff */
[----:B------:R-:W-:Y:S06]  /*3150*/  @P0 BRA `(.L_x_31) ;  /* 0x0000004800040947 */ /* 0x000fec0003800000 */
[----:B------:R-:W0:Y:S01]  /*3160*/  LDC.64 R30, c[0x0][0x5c8] ;  /* 0x00017200ff1e7b82 */ /* 0x000e220000000a00 */
[----:B------:R-:W-:Y:S01]  /*3170*/  ULDC.64 UR6, c[0x0][0x5c0] ;  /* 0x0001700000067ab9 */ /* 0x000fe20000000a00 */
[----:B------:R-:W-:Y:S01]  /*3180*/  BSSY B0, `(.L_x_31) ;  /* 0x000047e000007945 */ /* 0x000fe20003800000 */
[-C--:B0-----:R-:W-:Y:S02]  /*3190*/  IMAD R10, R25, R30.reuse, RZ ;  /* 0x0000001e190a7224 */ /* 0x081fe400078e02ff */
[----:B------:R-:W-:-:S04]  /*31a0*/  IMAD.WIDE.U32 R6, R35, R30, R6 ;  /* 0x0000001e23067225 */ /* 0x000fc800078e0006 */
[----:B------:R-:W-:Y:S01]  /*31b0*/  IMAD R13, R35, R31, R10 ;  /* 0x0000001f230d7224 */ /* 0x000fe200078e020a */
[----:B------:R-:W-:Y:S01]  /*31c0*/  IADD3 R14, P4, R6, UR6, RZ ;  /* 0x00000006060e7c10 */ /* 0x000fe2000ff9e0ff */
[C---:B------:R-:W-:Y:S01]  /*31d0*/  IMAD.SHL.U32 R11, R30.reuse, 0x80, RZ ;  /* 0x000000801e0b7824 */ /* 0x040fe200078e00ff */
[C---:B------:R-:W-:Y:S01]  /*31e0*/  LEA R28, P2, R30.reuse, R6, 0x3 ;  /* 0x000000061e1c7211 */ /* 0x040fe200078418ff */
[----:B------:R-:W-:Y:S01]  /*31f0*/  IMAD.IADD R36, R7, 0x1, R13 ;  /* 0x0000000107247824 */ /* 0x000fe200078e020d */
[----:B------:R-:W-:Y:S02]  /*3200*/  SHF.L.U64.HI R7, R30, 0x7, R31 ;  /* 0x000000071e077819 */ /* 0x000fe4000001021f */
[----:B------:R-:W-:Y:S02]  /*3210*/  IADD3 R10, P1, P0, R6, UR6, R11 ;  /* 0x00000006060a7c10 */ /* 0x000fe4000f83e00b */
[----:B------:R-:W-:Y:S02]  /*3220*/  IADD3.X R15, R36, UR7, RZ, P4, !PT ;  /* 0x00000007240f7c10 */ /* 0x000fe4000a7fe4ff */
[----:B---3-5:R-:W-:-:S02]  /*3230*/  FSETP.NEU.AND P4, PT, R9, RZ, PT ;  /* 0x000000ff0900720b */ /* 0x028fc40003f8d000 */
[----:B------:R-:W-:Y:S02]  /*3240*/  LEA.HI.X R30, R30, R36, R31, 0x3, P2 ;  /* 0x000000241e1e7211 */ /* 0x000fe400010f1c1f */
[C---:B------:R-:W-:Y:S02]  /*3250*/  IADD3 R12, P2, R28.reuse, UR6, RZ ;  /* 0x000000061c0c7c10 */ /* 0x040fe4000ff5e0ff */
[----:B------:R-:W-:Y:S02]  /*3260*/  IADD3 R6, P5, P6, R28, UR6, R11 ;  /* 0x000000061c067c10 */ /* 0x000fe4000febe00b */
[--C-:B------:R-:W-:Y:S02]  /*3270*/  IADD3.X R11, R36, UR7, R7.reuse, P1, P0 ;  /* 0x00000007240b7c10 */ /* 0x100fe40008fe0407 */
[C---:B------:R-:W-:Y:S02]  /*3280*/  IADD3.X R13, R30.reuse, UR7, RZ, P2, !PT ;  /* 0x000000071e0d7c10 */ /* 0x040fe400097fe4ff */
[----:B------:R-:W-:Y:S01]  /*3290*/  IADD3.X R7, R30, UR7, R7, P5, P6 ;  /* 0x000000071e077c10 */ /* 0x000fe2000afec407 */
[----:B------:R-:W-:Y:S06]  /*32a0*/  @!P4 BRA `(.L_x_32) ;  /* 0x00000034009cc947 */ /* 0x000fec0003800000 */
[----:B------:R-:W-:Y:S01]  /*32b0*/  ULDC.64 UR6, c[0x0][0x5b8] ;  /* 0x00016e0000067ab9 */ /* 0x000fe20000000a00 */
[----:B------:R-:W-:Y:S01]  /*32c0*/  ISETP.GE.AND P0, PT, R34, 0x1, PT ;  /* 0x000000012200780c */ /* 0x000fe20003f06270 */
[----:B------:R-:W-:Y:S01]  /*32d0*/  IMAD R28, R29, UR6, RZ ;  /* 0x000000061d1c7c24 */ /* 0x000fe2000f8e02ff */
[----:B------:R-:W-:Y:S01]  /*32e0*/  ULDC.64 UR10, c[0x0][0x5a8] ;  /* 0x00016a00000a7ab9 */ /* 0x000fe20000000a00 */
[----:B------:R-:W-:Y:S01]  /*32f0*/  IMAD.WIDE.U32 R26, R5, UR6, R26 ;  /* 0x00000006051a7c25 */ /* 0x000fe2000f8e001a */
[----:B------:R-:W-:Y:S01]  /*3300*/  ISETP.LT.OR P4, PT, R33, 0x1, !P0 ;  /* 0x000000012100780c */ /* 0x000fe20004781670 */
[----:B------:R-:W-:Y:S02]  /*3310*/  BSSY B1, `(.L_x_33) ;  /* 0x000000c000017945 */ /* 0x000fe40003800000 */
[----:B------:R-:W-:Y:S01]  /*3320*/  IMAD R5, R5, UR7, R28 ;  /* 0x0000000705057c24 */ /* 0x000fe2000f8e021c */
[----:B------:R-:W-:Y:S02]  /*3330*/  ULDC.64 UR6, c[0x0][0x5b0] ;  /* 0x00016c0000067ab9 */ /* 0x000fe40000000a00 */
[----:B------:R-:W-:-:S02]  /*3340*/  IMAD R30, R25, UR6, RZ ;  /* 0x00000006191e7c24 */ /* 0x000fc4000f8e02ff */
[----:B------:R-:W-:Y:S02]  /*3350*/  IMAD.IADD R27, R27, 0x1, R5 ;  /* 0x000000011b1b7824 */ /* 0x000fe400078e0205 */
[C---:B------:R-:W-:Y:S02]  /*3360*/  IMAD R5, R35.reuse, UR7, R30 ;  /* 0x0000000723057c24 */ /* 0x040fe4000f8e021e */
[----:B------:R-:W-:-:S03]  /*3370*/  IMAD.WIDE.U32 R28, R35, UR6, R26 ;  /* 0x00000006231c7c25 */ /* 0x000fc6000f8e001a */
[----:B------:R-:W-:-:S04]  /*3380*/  IADD3 R28, P1, R28, UR10, RZ ;  /* 0x0000000a1c1c7c10 */ /* 0x000fc8000ff3e0ff */
[--C-:B------:R-:W-:Y:S02]  /*3390*/  IADD3.X R29, R29, UR11, R5.reuse, P1, !PT ;  /* 0x0000000b1d1d7c10 */ /* 0x100fe40008ffe405 */
[----:B------:R-:W-:Y:S01]  /*33a0*/  PRMT R5, RZ, 0x7610, R5 ;  /* 0x00007610ff057816 */ /* 0x000fe20000000005 */
[----:B------:R-:W-:Y:S06]  /*33b0*/  @P4 BRA `(.L_x_34) ;  /* 0x0000000000044947 */ /* 0x000fec0003800000 */
[----:B------:R0:W5:Y:S02]  /*33c0*/  LDG.E.U8 R5, desc[UR20][R28.64] ;  /* 0x000000141c057981 */ /* 0x000164000c1e1100 */
.L_x_34:
[----:B------:R-:W-:Y:S05]  /*33d0*/  BSYNC B1 ;  /* 0x0000000000017941 */ /* 0x000fea0003800000 */
.L_x_33:
[----:B-----5:R-:W-:Y:S01]  /*33e0*/  LOP3.LUT R5, R5, 0xff, RZ, 0xc0, !PT ;  /* 0x000000ff05057812 */ /* 0x020fe200078ec0ff */
[----:B------:R-:W-:Y:S01]  /*33f0*/  BSSY B1, `(.L_x_35) ;  /* 0x000000b000017945 */ /* 0x000fe20003800000 */
[----:B------:R-:W-:Y:S02]  /*3400*/  ISETP.LT.OR P2, PT, R33, 0x2, !P0 ;  /* 0x000000022100780c */ /* 0x000fe40004741670 */
[----:B------:R-:W-:-:S05]  /*3410*/  F2FP.F16.E4M3.UNPACK_B R5, R5 ;  /* 0x00000005ff05723e */ /* 0x000fca00020006ff */
[----:B------:R-:W-:Y:S01]  /*3420*/  HADD2.F32 R30, -RZ, R5.H0_H0 ;  /* 0x20000005ff1e7230 */ /* 0x000fe20000004100 */
[----:B------:R-:W-:-:S04]  /*3430*/  PRMT R5, RZ, 0x7610, R5 ;  /* 0x00007610ff057816 */ /* 0x000fc80000000005 */
[----:B------:R-:W-:-:S04]  /*3440*/  FMUL R30, R30, R9 ;  /* 0x000000091e1e7220 */ /* 0x000fc80000400000 */
[----:B--2---:R-:W-:-:S05]  /*3450*/  FFMA R30, R145, R8, R30 ;  /* 0x00000008911e7223 */ /* 0x004fca000000001e */
[----:B------:R-:W-:-:S05]  /*3460*/  F2FP.SATFINITE.E4M3.F32.PACK_AB_MERGE_C R31, RZ, R30, RZ ;  /* 0x0000001eff1f723e */ /* 0x000fca00048070ff */
[----:B------:R1:W-:Y:S01]  /*3470*/  @!P4 STG.E.U8 desc[UR20][R14.64], R31 ;  /* 0x0000001f0e00c986 */ /* 0x0003e2000c101114 */
[----:B------:R-:W-:Y:S05]  /*3480*/  @P2 BRA `(.L_x_36) ;  /* 0x0000000000042947 */ /* 0x000fea0003800000 */
[----:B------:R2:W5:Y:S02]  /*3490*/  LDG.E.U8 R5, desc[UR20][R28.64+0x1] ;  /* 0x000001141c057981 */ /* 0x000564000c1e1100 */
.L_x_36:
[----:B------:R-:W-:Y:S05]  /*34a0*/  BSYNC B1 ;  /* 0x0000000000017941 */ /* 0x000fea0003800000 */
.L_x_35:
[----:B-----5:R-:W-:Y:S01]  /*34b0*/  LOP3.LUT R5, R5, 0xff, RZ, 0xc0, !PT ;  /* 0x000000ff05057812 */ /* 0x020fe200078ec0ff */
[----:B------:R-:W-:Y:S01]  /*34c0*/  BSSY B1, `(.L_x_37) ;  /* 0x0000013000017945 */ /* 0x000fe20003800000 */
[----:B------:R-:W-:Y:S02]  /*34d0*/  IADD3 R37, P1, R35, 0x8, RZ ;  /* 0x0000000823257810 */ /* 0x000fe40007f3e0ff */
[----:B------:R-:W-:-:S03]  /*34e0*/  F2FP.F16.E4M3.UNPACK_B R5, R5 ;  /* 0x00000005ff05723e */ /* 0x000fc600020006ff */
[----:B-1----:R-:W-:Y:S01]  /*34f0*/  IMAD.X R31, RZ, RZ, R25, P1 ;  /* 0x000000ffff1f7224 */ /* 0x002fe200008e0619 */
[----:B------:R-:W-:Y:S01]  /*3500*/  ISETP.GE.AND P1, PT, R34, 0x9, PT ;  /* 0x000000092200780c */ /* 0x000fe20003f26270 */
[----:B------:R-:W-:Y:S02]  /*3510*/  HADD2.F32 R30, -RZ, R5.H0_H0 ;  /* 0x20000005ff1e7230 */ /* 0x000fe40000004100 */
[----:B------:R-:W-:Y:S01]  /*3520*/  IMAD R36, R31, UR6, RZ ;  /* 0x000000061f247c24 */ /* 0x000fe2000f8e02ff */
[----:B------:R-:W-:Y:S02]  /*3530*/  ISETP.LT.OR P5, PT, R33, 0x1, !P1 ;  /* 0x000000012100780c */ /* 0x000fe40004fa1670 */
[----:B------:R-:W-:Y:S01]  /*3540*/  FMUL R5, R30, R9 ;  /* 0x000000091e057220 */ /* 0x000fe20000400000 */
[----:B------:R-:W-:-:S04]  /*3550*/  IMAD.WIDE.U32 R30, R37, UR6, R26 ;  /* 0x00000006251e7c25 */ /* 0x000fc8000f8e001a */
[----:B------:R-:W-:Y:S01]  /*3560*/  FFMA R5, R140, R8, R5 ;  /* 0x000000088c057223 */ /* 0x000fe20000000005 */
[----:B------:R-:W-:Y:S01]  /*3570*/  IMAD R37, R37, UR7, R36 ;  /* 0x0000000725257c24 */ /* 0x000fe2000f8e0224 */
[----:B------:R-:W-:-:S03]  /*3580*/  IADD3 R30, P4, R30, UR10, RZ ;  /* 0x0000000a1e1e7c10 */ /* 0x000fc6000ff9e0ff */
[----:B------:R-:W-:Y:S02]  /*3590*/  F2FP.SATFINITE.E4M3.F32.PACK_AB_MERGE_C R39, RZ, R5, RZ ;  /* 0x00000005ff27723e */ /* 0x000fe400048070ff */
[----:B------:R-:W-:Y:S02]  /*35a0*/  IADD3.X R31, R31, UR11, R37, P4, !PT ;  /* 0x0000000b1f1f7c10 */ /* 0x000fe4000a7fe425 */
[----:B------:R-:W-:Y:S01]  /*35b0*/  PRMT R5, RZ, 0x7610, R5 ;  /* 0x00007610ff057816 */ /* 0x000fe20000000005 */
[----:B------:R1:W-:Y:S01]  /*35c0*/  @!P2 STG.E.U8 desc[UR20][R14.64+0x1], R39 ;  /* 0x000001270e00a986 */ /* 0x0003e2000c101114 */
[----:B------:R-:W-:Y:S05]  /*35d0*/  @P5 BRA `(.L_x_38) ;  /* 0x0000000000045947 */ /* 0x000fea0003800000 */
[----:B------:R3:W5:Y:S02]  /*35e0*/  LDG.E.U8 R5, desc[UR20][R30.64] ;  /* 0x000000141e057981 */ /* 0x000764000c1e1100 */
.L_x_38:
[----:B------:R-:W-:Y:S05]  /*35f0*/  BSYNC B1 ;  /* 0x0000000000017941 */ /* 0x000fea0003800000 */
.L_x_37:
[----:B-----5:R-:W-:Y:S01]  /*3600*/  LOP3.LUT R5, R5, 0xff, RZ, 0xc0, !PT ;  /* 0x000000ff05057812 */ /* 0x020fe200078ec0ff */
[----:B------:R-:W-:Y:S01]  /*3610*/  BSSY B1, `(.L_x_39) ;  /* 0x000000b000017945 */ /* 0x000fe20003800000 */
[----:B------:R-:W-:Y:S02]  /*3620*/  ISETP.LT.OR P2, PT, R33, 0x2, !P1 ;  /* 0x000000022100780c */ /* 0x000fe40004f41670 */
[----:B------:R-:W-:-:S05]  /*3630*/  F2FP.F16.E4M3.UNPACK_B R5, R5 ;  /* 0x00000005ff05723e */ /* 0x000fca00020006ff */
[----:B------:R-:W-:Y:S01]  /*3640*/  HADD2.F32 R36, -RZ, R5.H0_H0 ;  /* 0x20000005ff247230 */ /* 0x000fe20000004100 */
[----:B------:R-:W-:-:S04]  /*3650*/  PRMT R5, RZ, 0x7610, R5 ;  /* 0x00007610ff057816 */ /* 0x000fc80000000005 */
[----:B------:R-:W-:-:S04]  /*3660*/  FMUL R36, R36, R9 ;  /* 0x0000000924247220 */ /* 0x000fc80000400000 */
[----:B------:R-:W-:-:S05]  /*3670*/  FFMA R36, R143, R8, R36 ;  /* 0x000000088f247223 */ /* 0x000fca0000000024 */
[----:B------:R-:W-:-:S05]  /*3680*/  F2FP.SATFINITE.E4M3.F32.PACK_AB_MERGE_C R37, RZ, R36, RZ ;  /* 0x00000024ff25723e */ /* 0x000fca00048070ff */
[----:B------:R4:W-:Y:S01]  /*3690*/  @!P5 STG.E.U8 desc[UR20][R12.64], R37 ;  /* 0x000000250c00d986 */ /* 0x0009e2000c101114 */
[----:B------:R-:W-:Y:S05]  /*36a0*/  @P2 BRA `(.L_x_40) ;  /* 0x0000000000042947 */ /* 0x000fea0003800000 */
[----:B------:R0:W5:Y:S02]  /*36b0*/  LDG.E.U8 R5, desc[UR20][R30.64+0x1] ;  /* 0x000001141e057981 */ /* 0x000164000c1e1100 */
.L_x_40:
[----:B------:R-:W-:Y:S05]  /*36c0*/  BSYNC B1 ;  /* 0x0000000000017941 */ /* 0x000fea0003800000 */
.L_x_39:
[----:B-----5:R-:W-:Y:S01]  /*36d0*/  LOP3.LUT R5, R5, 0xff, RZ, 0xc0, !PT ;  /* 0x000000ff05057812 */ /* 0x020fe200078ec0ff */
[----:B------:R-:W-:Y:S01]  /*36e0*/  BSSY B1, `(.L_x_41) ;  /* 0x000000b000017945 */ /* 0x000fe20003800000 */
[----:B------:R-:W-:Y:S02]  /*36f0*/  ISETP.LT.OR P4, PT, R33, 0x9, !P0 ;  /* 0x000000092100780c */ /* 0x000fe40004781670 */
[----:B------:R-:W-:-:S05]  /*3700*/  F2FP.F16.E4M3.UNPACK_B R5, R5 ;  /* 0x00000005ff05723e */ /* 0x000fca00020006ff */
[----:B------:R-:W-:-:S05]  /*3710*/  HADD2.F32 R36, -RZ, R5.H0_H0 ;  /* 0x20000005ff247230 */ /* 0x000fca0000004100 */
[----:B------:R-:W-:-:S04]  /*3720*/  FMUL R5, R36, R9 ;  /* 0x0000000924057220 */ /* 0x000fc80000400000 */
[----:B------:R-:W-:-:S05]  /*3730*/  FFMA R5, R138, R8, R5 ;  /* 0x000000088a057223 */ /* 0x000fca0000000005 */
[----:B----4-:R-:W-:Y:S02]  /*3740*/  F2FP.SATFINITE.E4M3.F32.PACK_AB_MERGE_C R37, RZ, R5, RZ ;  /* 0x00000005ff25723e */ /* 0x010fe400048070ff */
[----:B------:R-:W-:-:S03]  /*3750*/  PRMT R5, RZ, 0x7610, R5 ;  /* 0x00007610ff057816 */ /* 0x000fc60000000005 */
[----:B------:R4:W-:Y:S01]  /*3760*/  @!P2 STG.E.U8 desc[UR20][R12.64+0x1], R37 ;  /* 0x000001250c00a986 */ /* 0x0009e2000c101114 */
[----:B------:R-:W-:Y:S05]  /*3770*/  @P4 BRA `(.L_x_42) ;  /* 0x0000000000044947 */ /* 0x000fea0003800000 */
[----:B------:R0:W5:Y:S02]  /*3780*/  LDG.E.U8 R5, desc[UR20][R28.64+0x8] ;  /* 0x000008141c057981 */ /* 0x000164000c1e1100 */
.L_x_42:
[----:B------:R-:W-:Y:S05]  /*3790*/  BSYNC B1 ;  /* 0x0000000000017941 */ /* 0x000fea0003800000 */
.L_x_41:
        /* <DEDUP_REMOVED lines=8> */
[----:B----4-:R-:W-:-:S05]  /*3820*/  F2FP.SATFINITE.E4M3.F32.PACK_AB_MERGE_C R37, RZ, R36, RZ ;  /* 0x00000024ff25723e */ /* 0x010fca00048070ff */
[----:B------:R4:W-:Y:S01]  /*3830*/  @!P4 STG.E.U8 desc[UR20][R14.64+0x8], R37 ;  /* 0x000008250e00c986 */ /* 0x0009e2000c101114 */
[----:B------:R-:W-:Y:S05]  /*3840*/  @P2 BRA `(.L_x_44) ;  /* 0x0000000000042947 */ /* 0x000fea0003800000 */
[----:B------:R0:W5:Y:S02]  /*3850*/  LDG.E.U8 R5, desc[UR20][R28.64+0x9] ;  /* 0x000009141c057981 */ /* 0x000164000c1e1100 */
.L_x_44:
[----:B------:R-:W-:Y:S05]  /*3860*/  BSYNC B1 ;  /* 0x0000000000017941 */ /* 0x000fea0003800000 */
.L_x_43:
        /* <DEDUP_REMOVED lines=12> */
.L_x_46:
[----:B------:R-:W-:Y:S05]  /*3930*/  BSYNC B1 ;  /* 0x0000000000017941 */ /* 0x000fea0003800000 */
.L_x_45:
        /* <DEDUP_REMOVED lines=12> */
.L_x_48:
[----:B------:R-:W-:Y:S05]  /*3a00*/  BSYNC B1 ;  /* 0x0000000000017941 */ /* 0x000fea0003800000 */
.L_x_47:
        /* <DEDUP_REMOVED lines=12> */
.L_x_50:
[----:B------:R-:W-:Y:S05]  /*3ad0*/  BSYNC B1 ;  /* 0x0000000000017941 */ /* 0x000fea0003800000 */
.L_x_49:
        /* <DEDUP_REMOVED lines=12> */
.L_x_52:
[----:B------:R-:W-:Y:S05]  /*3ba0*/  BSYNC B1 ;  /* 0x0000000000017941 */ /* 0x000fea0003800000 */
.L_x_51:
        /* <DEDUP_REMOVED lines=12> */
.L_x_54:
[----:B------:R-:W-:Y:S05]  /*3c70*/  BSYNC B1 ;  /* 0x0000000000017941 */ /* 0x000fea0003800000 */
.L_x_53:
        /* <DEDUP_REMOVED lines=12> */
.L_x_56:
[----:B------:R-:W-:Y:S05]  /*3d40*/  BSYNC B1 ;  /* 0x0000000000017941 */ /* 0x000fea0003800000 */
.L_x_55:
        /* <DEDUP_REMOVED lines=12> */
.L_x_58:
[----:B------:R-:W-:Y:S05]  /*3e10*/  BSYNC B1 ;  /* 0x0000000000017941 */ /* 0x000fea0003800000 */
.L_x_57:
        /* <DEDUP_REMOVED lines=12> */
.L_x_60:
[----:B------:R-:W-:Y:S05]  /*3ee0*/  BSYNC B1 ;  /* 0x0000000000017941 */ /* 0x000fea0003800000 */
.L_x_59:
        /* <DEDUP_REMOVED lines=12> */
.L_x_62:
[----:B------:R-:W-:Y:S05]  /*3fb0*/  BSYNC B1 ;  /* 0x0000000000017941 */ /* 0x000fea0003800000 */
.L_x_61:
        /* <DEDUP_REMOVED lines=12> */
.L_x_64:
[----:B------:R-:W-:Y:S05]  /*4080*/  BSYNC B1 ;  /* 0x0000000000017941 */ /* 0x000fea0003800000 */
.L_x_63:
        /* <DEDUP_REMOVED lines=12> */
.L_x_66:
[----:B------:R-:W-:Y:S05]  /*4150*/  BSYNC B1 ;  /* 0x0000000000017941 */ /* 0x000fea0003800000 */
.L_x_65:
        /* <DEDUP_REMOVED lines=12> */
.L_x_68:
[----:B------:R-:W-:Y:S05]  /*4220*/  BSYNC B1 ;  /* 0x0000000000017941 */ /* 0x000fea0003800000 */
.L_x_67:
        /* <DEDUP_REMOVED lines=12> */
.L_x_70:
[----:B------:R-:W-:Y:S05]  /*42f0*/  BSYNC B1 ;  /* 0x0000000000017941 */ /* 0x000fea0003800000 */
.L_x_69:
        /* <DEDUP_REMOVED lines=12> */
.L_x_72:
[----:B------:R-:W-:Y:S05]  /*43c0*/  BSYNC B1 ;  /* 0x0000000000017941 */ /* 0x000fea0003800000 */
.L_x_71:
        /* <DEDUP_REMOVED lines=12> */
.L_x_74:
[----:B------:R-:W-:Y:S05]  /*4490*/  BSYNC B1 ;  /* 0x0000000000017941 */ /* 0x000fea0003800000 */
.L_x_73:
        /* <DEDUP_REMOVED lines=12> */
.L_x_76:
[----:B------:R-:W-:Y:S05]  /*4560*/  BSYNC B1 ;  /* 0x0000000000017941 */ /* 0x000fea0003800000 */
.L_x_75:
        /* <DEDUP_REMOVED lines=12> */
.L_x_78:
[----:B------:R-:W-:Y:S05]  /*4630*/  BSYNC B1 ;  /* 0x0000000000017941 */ /* 0x000fea0003800000 */
.L_x_77:
        /* <DEDUP_REMOVED lines=12> */
.L_x_80:
[----:B------:R-:W-:Y:S05]  /*4700*/  BSYNC B1 ;  /* 0x0000000000017941 */ /* 0x000fea0003800000 */
.L_x_79:
        /* <DEDUP_REMOVED lines=12> */
.L_x_82:
[----:B------:R-:W-:Y:S05]  /*47d0*/  BSYNC B1 ;  /* 0x0000000000017941 */ /* 0x000fea0003800000 */
.L_x_81:
        /* <DEDUP_REMOVED lines=12> */
.L_x_84:
[----:B------:R-:W-:Y:S05]  /*48a0*/  BSYNC B1 ;  /* 0x0000000000017941 */ /* 0x000fea0003800000 */
.L_x_83:
        /* <DEDUP_REMOVED lines=12> */
.L_x_86:
[----:B------:R-:W-:Y:S05]  /*4970*/  BSYNC B1 ;  /* 0x0000000000017941 */ /* 0x000fea0003800000 */
.L_x_85:
        /* <DEDUP_REMOVED lines=12> */
.L_x_88:
[----:B------:R-:W-:Y:S05]  /*4a40*/  BSYNC B1 ;  /* 0x0000000000017941 */ /* 0x000fea0003800000 */
.L_x_87:
        /* <DEDUP_REMOVED lines=12> */
.L_x_90:
[----:B------:R-:W-:Y:S05]  /*4b10*/  BSYNC B1 ;  /* 0x0000000000017941 */ /* 0x000fea0003800000 */
.L_x_89:
        /* <DEDUP_REMOVED lines=12> */
.L_x_92:
[----:B------:R-:W-:Y:S05]  /*4be0*/  BSYNC B1 ;  /* 0x0000000000017941 */ /* 0x000fea0003800000 */
.L_x_91:
[----:B-----5:R-:W-:Y:S01]  /*4bf0*/  LOP3.LUT R5, R5, 0xff, RZ, 0xc0, !PT ;  /* 0x000000ff05057812 */ /* 0x020fe200078ec0ff */
[----:B------:R-:W-:Y:S01]  /*4c00*/  BSSY B1, `(.L_x_93) ;  /* 0x000000b000017945 */ /* 0x000fe20003800000 */
[----:B------:R-:W-:Y:S02]  /*4c10*/  ISETP.LT.OR P2, PT, R33, 0x39, !P1 ;  /* 0x000000392100780c */ /* 0x000fe40004f41670 */
[----:B------:R-:W-:-:S05]  /*4c20*/  F2FP.F16.E4M3.UNPACK_B R5, R5 ;  /* 0x00000005ff05723e */ /* 0x000fca00020006ff */
[----:B0-2---:R-:W-:-:S05]  /*4c30*/  HADD2.F32 R28, -RZ, R5.H0_H0 ;  /* 0x20000005ff1c7230 */ /* 0x005fca0000004100 */
[----:B------:R-:W-:-:S04]  /*4c40*/  FMUL R5, R28, R9 ;  /* 0x000000091c057220 */ /* 0x000fc80000400000 */
[----:B------:R-:W-:-:S05]  /*4c50*/  FFMA R5, R112, R8, R5 ;  /* 0x0000000870057223 */ /* 0x000fca0000000005 */
[----:B------:R-:W-:Y:S02]  /*4c60*/  F2FP.SATFINITE.E4M3.F32.PACK_AB_MERGE_C R29, RZ, R5, RZ ;  /* 0x00000005ff1d723e */ /* 0x000fe400048070ff */
[----:B------:R-:W-:-:S03]  /*4c70*/  PRMT R5, RZ, 0x7610, R5 ;  /* 0x00007610ff057816 */ /* 0x000fc60000000005 */
[----:B------:R0:W-:Y:S01]  /*4c80*/  @!P0 STG.E.U8 desc[UR20][R14.64+0x39], R29 ;  /* 0x0000391d0e008986 */ /* 0x0001e2000c101114 */
[----:B------:R-:W-:Y:S05]  /*4c90*/  @P2 BRA `(.L_x_94) ;  /* 0x0000000000042947 */ /* 0x000fea0003800000 */
[----:B------:R2:W5:Y:S02]  /*4ca0*/  LDG.E.U8 R5, desc[UR20][R30.64+0x38] ;  /* 0x000038141e057981 */ /* 0x000564000c1e1100 */
.L_x_94:
[----:B------:R-:W-:Y:S05]  /*4cb0*/  BSYNC B1 ;  /* 0x0000000000017941 */ /* 0x000fea0003800000 */
.L_x_93:
[----:B-----5:R-:W-:Y:S01]  /*4cc0*/  LOP3.LUT R5, R5, 0xff, RZ, 0xc0, !PT ;  /* 0x000000ff05057812 */ /* 0x020fe200078ec0ff */
[----:B------:R-:W-:Y:S01]  /*4cd0*/  BSSY B1, `(.L_x_95) ;  /* 0x000000b000017945 */ /* 0x000fe20003800000 */
[----:B------:R-:W-:Y:S02]  /*4ce0*/  ISETP.LT.OR P1, PT, R33, 0x3a, !P1 ;  /* 0x0000003a2100780c */ /* 0x000fe40004f21670 */
[----:B------:R-:W-:-:S05]  /*4cf0*/  F2FP.F16.E4M3.UNPACK_B R5, R5 ;  /* 0x00000005ff05723e */ /* 0x000fca00020006ff */
[----:B01--4-:R-:W-:Y:S01]  /*4d00*/  HADD2.F32 R14, -RZ, R5.H0_H0 ;  /* 0x20000005ff0e7230 */ /* 0x013fe20000004100 */
[----:B------:R-:W-:-:S04]  /*4d10*/  PRMT R5, RZ, 0x7610, R5 ;  /* 0x00007610ff057816 */ /* 0x000fc80000000005 */
[----:B------:R-:W-:-:S04]  /*4d20*/  FMUL R14, R14, R9 ;  /* 0x000000090e0e7220 */ /* 0x000fc80000400000 */
[----:B------:R-:W-:-:S05]  /*4d30*/  FFMA R14, R115, R8, R14 ;  /* 0x00000008730e7223 */ /* 0x000fca000000000e */
[----:B------:R-:W-:-:S05]  /*4d40*/  F2FP.SATFINITE.E4M3.F32.PACK_AB_MERGE_C R15, RZ, R14, RZ ;  /* 0x0000000eff0f723e */ /* 0x000fca00048070ff */
[----:B------:R0:W-:Y:S01]  /*4d50*/  @!P2 STG.E.U8 desc[UR20][R12.64+0x38], R15 ;  /* 0x0000380f0c00a986 */ /* 0x0001e2000c101114 */
[----:B------:R-:W-:Y:S05]  /*4d60*/  @P1 BRA `(.L_x_96) ;  /* 0x0000000000041947 */ /* 0x000fea0003800000 */
[----:B------:R1:W5:Y:S02]  /*4d70*/  LDG.E.U8 R5, desc[UR20][R30.64+0x39] ;  /* 0x000039141e057981 */ /* 0x000364000c1e1100 */
.L_x_96:
[----:B------:R-:W-:Y:S05]  /*4d80*/  BSYNC B1 ;  /* 0x0000000000017941 */ /* 0x000fea0003800000 */
.L_x_95:
[----:B-----5:R-:W-:Y:S01]  /*4d90*/  LOP3.LUT R5, R5, 0xff, RZ, 0xc0, !PT ;  /* 0x000000ff05057812 */ /* 0x020fe200078ec0ff */
[----:B------:R-:W-:Y:S01]  /*4da0*/  BSSY B1, `(.L_x_97) ;  /* 0x0000013000017945 */ /* 0x000fe20003800000 */
[----:B------:R-:W-:Y:S02]  /*4db0*/  IADD3 R29, P0, R35, 0x80, RZ ;  /* 0x00000080231d7810 */ /* 0x000fe40007f1e0ff */
[----:B------:R-:W-:-:S03]  /*4dc0*/  F2FP.F16.E4M3.UNPACK_B R5, R5 ;  /* 0x00000005ff05723e */ /* 0x000fc600020006ff */
[----:B0-----:R-:W-:Y:S01]  /*4dd0*/  IMAD.X R15, RZ, RZ, R25, P0 ;  /* 0x000000ffff0f7224 */ /* 0x001fe200000e0619 */
        /* <DEDUP_REMOVED lines=9> */
[----:B-123--:R-:W-:Y:S02]  /*4e70*/  F2FP.SATFINITE.E4M3.F32.PACK_AB_MERGE_C R31, RZ, R5, RZ ;  /* 0x00000005ff1f723e */ /* 0x00efe400048070ff */
[----:B------:R-:W-:Y:S02]  /*4e80*/  IADD3.X R15, R15, UR11, R29, P2, !PT ;  /* 0x0000000b0f0f7c10 */ /* 0x000fe400097fe41d */
[----:B------:R-:W-:Y:S01]  /*4e90*/  PRMT R5, RZ, 0x7610, R5 ;  /* 0x00007610ff057816 */ /* 0x000fe20000000005 */
[----:B------:R0:W-:Y:S01]  /*4ea0*/  @!P1 STG.E.U8 desc[UR20][R12.64+0x39], R31 ;  /* 0x0000391f0c009986 */ /* 0x0001e2000c101114 */
[----:B------:R-:W-:Y:S05]  /*4eb0*/  @P4 BRA `(.L_x_98) ;  /* 0x0000000000044947 */ /* 0x000fea0003800000 */
[----:B------:R1:W5:Y:S02]  /*4ec0*/  LDG.E.U8 R5, desc[UR20][R14.64] ;  /* 0x000000140e057981 */ /* 0x000364000c1e1100 */
.L_x_98:
[----:B------:R-:W-:Y:S05]  /*4ed0*/  BSYNC B1 ;  /* 0x0000000000017941 */ /* 0x000fea0003800000 */
.L_x_97:
[----:B-----5:R-:W-:Y:S01]  /*4ee0*/  LOP3.LUT R5, R5, 0xff, RZ, 0xc0, !PT ;  /* 0x000000ff05057812 */ /* 0x020fe200078ec0ff */
[----:B------:R-:W-:Y:S01]  /*4ef0*/  BSSY B1, `(.L_x_99) ;  /* 0x000000b000017945 */ /* 0x000fe20003800000 */
[----:B------:R-:W-:Y:S02]  /*4f00*/  ISETP.LT.OR P2, PT, R33, 0x2, !P0 ;  /* 0x000000022100780c */ /* 0x000fe40004741670 */
[----:B------:R-:W-:-:S05]  /*4f10*/  F2FP.F16.E4M3.UNPACK_B R5, R5 ;  /* 0x00000005ff05723e */ /* 0x000fca00020006ff */
[----:B0-----:R-:W-:Y:S01]  /*4f20*/  HADD2.F32 R12, -RZ, R5.H0_H0 ;  /* 0x20000005ff0c7230 */ /* 0x001fe20000004100 */
[----:B------:R-:W-:-:S04]  /*4f30*/  PRMT R5, RZ, 0x7610, R5 ;  /* 0x00007610ff057816 */ /* 0x000fc80000000005 */
[----:B------:R-:W-:-:S04]  /*4f40*/  FMUL R12, R12, R9 ;  /* 0x000000090c0c7220 */ /* 0x000fc80000400000 */
[----:B------:R-:W-:-:S05]  /*4f50*/  FFMA R12, R113, R8, R12 ;  /* 0x00000008710c7223 */ /* 0x000fca000000000c */
[----:B------:R-:W-:-:S05]  /*4f60*/  F2FP.SATFINITE.E4M3.F32.PACK_AB_MERGE_C R13, RZ, R12, RZ ;  /* 0x0000000cff0d723e */ /* 0x000fca00048070ff */
[----:B------:R0:W-:Y:S01]  /*4f70*/  @!P4 STG.E.U8 desc[UR20][R10.64], R13 ;  /* 0x0000000d0a00c986 */ /* 0x0001e2000c101114 */
[----:B------:R-:W-:Y:S05]  /*4f80*/  @P2 BRA `(.L_x_100) ;  /* 0x0000000000042947 */ /* 0x000fea0003800000 */
[----:B------:R2:W5:Y:S02]  /*4f90*/  LDG.E.U8 R5, desc[UR20][R14.64+0x1] ;  /* 0x000001140e057981 */ /* 0x000564000c1e1100 */
.L_x_100:
[----:B------:R-:W-:Y:S05]  /*4fa0*/  BSYNC B1 ;  /* 0x0000000000017941 */ /* 0x000fea0003800000 */
.L_x_99:
[----:B-----5:R-:W-:Y:S01]  /*4fb0*/  LOP3.LUT R5, R5, 0xff, RZ, 0xc0, !PT ;  /* 0x000000ff05057812 */ /* 0x020fe200078ec0ff */
[----:B------:R-:W-:Y:S01]  /*4fc0*/  BSSY B1, `(.L_x_101) ;  /* 0x0000013000017945 */ /* 0x000fe20003800000 */
[----:B------:R-:W-:Y:S02]  /*4fd0*/  IADD3 R35, P1, R35, 0x88, RZ ;  /* 0x0000008823237810 */ /* 0x000fe40007f3e0ff */
[----:B------:R-:W-:-:S03]  /*4fe0*/  F2FP.F16.E4M3.UNPACK_B R5, R5 ;  /* 0x00000005ff05723e */ /* 0x000fc600020006ff */
[----:B------:R-:W-:Y:S01]  /*4ff0*/  IMAD.X R24, RZ, RZ, R25, P1 ;  /* 0x000000ffff187224 */ /* 0x000fe200008e0619 */
[----:B------:R-:W-:Y:S01]  /*5000*/  ISETP.GE.AND P1, PT, R34, 0x89, PT ;  /* 0x000000892200780c */ /* 0x000fe20003f26270 */
[----:B------:R-:W-:Y:S02]  /*5010*/  HADD2.F32 R12, -RZ, R5.H0_H0 ;  /* 0x20000005ff0c7230 */ /* 0x000fe40000004100 */
[----:B------:R-:W-:Y:S01]  /*5020*/  IMAD R24, R24, UR6, RZ ;  /* 0x0000000618187c24 */ /* 0x000fe2000f8e02ff */
[----:B------:R-:W-:Y:S01]  /*5030*/  ISETP.LT.OR P5, PT, R33, 0x1, !P1 ;  /* 0x000000012100780c */ /* 0x000fe20004fa1670 */
[----:B------:R-:W-:-:S04]  /*5040*/  IMAD.WIDE.U32 R26, R35, UR6, R26 ;  /* 0x00000006231a7c25 */ /* 0x000fc8000f8e001a */
[----:B------:R-:W-:Y:S01]  /*5050*/  FMUL R5, R12, R9 ;  /* 0x000000090c057220 */ /* 0x000fe20000400000 */
[----:B------:R-:W-:-:S03]  /*5060*/  IMAD R35, R35, UR7, R24 ;  /* 0x0000000723237c24 */ /* 0x000fc6000f8e0218 */
[----:B------:R-:W-:Y:S01]  /*5070*/  FFMA R5, R108, R8, R5 ;  /* 0x000000086c057223 */ /* 0x000fe20000000005 */
[----:B------:R-:W-:-:S04]  /*5080*/  IADD3 R12, P4, R26, UR10, RZ ;  /* 0x0000000a1a0c7c10 */ /* 0x000fc8000ff9e0ff */
[----:B------:R-:W-:Y:S02]  /*5090*/  F2FP.SATFINITE.E4M3.F32.PACK_AB_MERGE_C R25, RZ, R5, RZ ;  /* 0x00000005ff19723e */ /* 0x000fe400048070ff */
[----:B0-----:R-:W-:Y:S02]  /*50a0*/  IADD3.X R13, R27, UR11, R35, P4, !PT ;  /* 0x0000000b1b0d7c10 */ /* 0x001fe4000a7fe423 */
[----:B------:R-:W-:Y:S01]  /*50b0*/  PRMT R5, RZ, 0x7610, R5 ;  /* 0x00007610ff057816 */ /* 0x000fe20000000005 */
[----:B------:R0:W-:Y:S01]  /*50c0*/  @!P2 STG.E.U8 desc[UR20][R10.64+0x1], R25 ;  /* 0x000001190a00a986 */ /* 0x0001e2000c101114 */
[----:B------:R-:W-:Y:S05]  /*50d0*/  @P5 BRA `(.L_x_102) ;  /* 0x0000000000045947 */ /* 0x000fea0003800000 */
[----:B------:R3:W5:Y:S02]  /*50e0*/  LDG.E.U8 R5, desc[UR20][R12.64] ;  /* 0x000000140c057981 */ /* 0x000764000c1e1100 */
.L_x_102:
[----:B------:R-:W-:Y:S05]  /*50f0*/  BSYNC B1 ;  /* 0x0000000000017941 */ /* 0x000fea0003800000 */
.L_x_101:
        /* <DEDUP_REMOVED lines=8> */
[----:B0-----:R-:W-:-:S05]  /*5180*/  F2FP.SATFINITE.E4M3.F32.PACK_AB_MERGE_C R25, RZ, R24, RZ ;  /* 0x00000018ff19723e */ /* 0x001fca00048070ff */
[----:B------:R0:W-:Y:S01]  /*5190*/  @!P5 STG.E.U8 desc[UR20][R6.64], R25 ;  /* 0x000000190600d986 */ /* 0x0001e2000c101114 */
[----:B------:R-:W-:Y:S05]  /*51a0*/  @P2 BRA `(.L_x_104) ;  /* 0x0000000000042947 */ /* 0x000fea0003800000 */
[----:B------:R4:W5:Y:S02]  /*51b0*/  LDG.E.U8 R5, desc[UR20][R12.64+0x1] ;  /* 0x000001140c057981 */ /* 0x000964000c1e1100 */
.L_x_104:
[----:B------:R-:W-:Y:S05]  /*51c0*/  BSYNC B1 ;  /* 0x0000000000017941 */ /* 0x000fea0003800000 */
.L_x_103:
[----:B-----5:R-:W-:Y:S01]  /*51d0*/  LOP3.LUT R5, R5, 0xff, RZ, 0xc0, !PT ;  /* 0x000000ff05057812 */ /* 0x020fe200078ec0ff */
[----:B------:R-:W-:Y:S01]  /*51e0*/  BSSY B1, `(.L_x_105) ;  /* 0x000000b000017945 */ /* 0x000fe20003800000 */
[----:B------:R-:W-:Y:S02]  /*51f0*/  ISETP.LT.OR P4, PT, R33, 0x9, !P0 ;  /* 0x000000092100780c */ /* 0x000fe40004781670 */
[----:B------:R-:W-:-:S05]  /*5200*/  F2FP.F16.E4M3.UNPACK_B R5, R5 ;  /* 0x00000005ff05723e */ /* 0x000fca00020006ff */
[----:B------:R-:W-:-:S05]  /*5210*/  HADD2.F32 R24, -RZ, R5.H0_H0 ;  /* 0x20000005ff187230 */ /* 0x000fca0000004100 */
[----:B------:R-:W-:-:S04]  /*5220*/  FMUL R5, R24, R9 ;  /* 0x0000000918057220 */ /* 0x000fc80000400000 */
[----:B------:R-:W-:-:S05]  /*5230*/  FFMA R5, R106, R8, R5 ;  /* 0x000000086a057223 */ /* 0x000fca0000000005 */
[----:B0-----:R-:W-:Y:S02]  /*5240*/  F2FP.SATFINITE.E4M3.F32.PACK_AB_MERGE_C R25, RZ, R5, RZ ;  /* 0x00000005ff19723e */ /* 0x001fe400048070ff */
[----:B------:R-:W-:-:S03]  /*5250*/  PRMT R5, RZ, 0x7610, R5 ;  /* 0x00007610ff057816 */ /* 0x000fc60000000005 */
[----:B------:R0:W-:Y:S01]  /*5260*/  @!P2 STG.E.U8 desc[UR20][R6.64+0x1], R25 ;  /* 0x000001190600a986 */ /* 0x0001e2000c101114 */
[----:B------:R-:W-:Y:S05]  /*5270*/  @P4 BRA `(.L_x_106) ;  /* 0x0000000000044947 */ /* 0x000fea0003800000 */
[----:B------:R0:W5:Y:S02]  /*5280*/  LDG.E.U8 R5, desc[UR20][R14.64+0x8] ;  /* 0x000008140e057981 */ /* 0x000164000c1e1100 */
.L_x_106:
[----:B------:R-:W-:Y:S05]  /*5290*/  BSYNC B1 ;  /* 0x0000000000017941 */ /* 0x000fea0003800000 */
.L_x_105:
        /* <DEDUP_REMOVED lines=12> */
.L_x_108:
[----:B------:R-:W-:Y:S05]  /*5360*/  BSYNC B1 ;  /* 0x0000000000017941 */ /* 0x000fea0003800000 */
.L_x_107:
        /* <DEDUP_REMOVED lines=12> */
.L_x_110:
[----:B------:R-:W-:Y:S05]  /*5430*/  BSYNC B1 ;  /* 0x0000000000017941 */ /* 0x000fea0003800000 */
.L_x_109:
        /* <DEDUP_REMOVED lines=12> */
.L_x_112:
[----:B------:R-:W-:Y:S05]  /*5500*/  BSYNC B1 ;  /* 0x0000000000017941 */ /* 0x000fea0003800000 */
.L_x_111:
        /* <DEDUP_REMOVED lines=12> */
.L_x_114:
[----:B------:R-:W-:Y:S05]  /*55d0*/  BSYNC B1 ;  /* 0x0000000000017941 */ /* 0x000fea0003800000 */
.L_x_113:
        /* <DEDUP_REMOVED lines=12> */
.L_x_116:
[----:B------:R-:W-:Y:S05]  /*56a0*/  BSYNC B1 ;  /* 0x0000000000017941 */ /* 0x000fea0003800000 */
.L_x_115:
        /* <DEDUP_REMOVED lines=12> */
.L_x_118:
[----:B------:R-:W-:Y:S05]  /*5770*/  BSYNC B1 ;  /* 0x0000000000017941 */ /* 0x000fea0003800000 */
.L_x_117:
        /* <DEDUP_REMOVED lines=12> */
.L_x_120:
[----:B------:R-:W-:Y:S05]  /*5840*/  BSYNC B1 ;  /* 0x0000000000017941 */ /* 0x000fea0003800000 */
.L_x_119:
        /* <DEDUP_REMOVED lines=12> */
.L_x_122:
[----:B------:R-:W-:Y:S05]  /*5910*/  BSYNC B1 ;  /* 0x0000000000017941 */ /* 0x000fea0003800000 */
.L_x_121:
        /* <DEDUP_REMOVED lines=12> */
.L_x_124:
[----:B------:R-:W-:Y:S05]  /*59e0*/  BSYNC B1 ;  /* 0x0000000000017941 */ /* 0x000fea0003800000 */
.L_x_123:
        /* <DEDUP_REMOVED lines=12> */
.L_x_126:
[----:B------:R-:W-:Y:S05]  /*5ab0*/  BSYNC B1 ;  /* 0x0000000000017941 */ /* 0x000fea0003800000 */
.L_x_125:
        /* <DEDUP_REMOVED lines=12> */
.L_x_128:
[----:B------:R-:W-:Y:S05]  /*5b80*/  BSYNC B1 ;  /* 0x0000000000017941 */ /* 0x000fea0003800000 */
.L_x_127:
        /* <DEDUP_REMOVED lines=12> */
.L_x_130:
[----:B------:R-:W-:Y:S05]  /*5c50*/  BSYNC B1 ;  /* 0x0000000000017941 */ /* 0x000fea0003800000 */
.L_x_129:
        /* <DEDUP_REMOVED lines=12> */
.L_x_132:
[----:B------:R-:W-:Y:S05]  /*5d20*/  BSYNC B1 ;  /* 0x0000000000017941 */ /* 0x000fea0003800000 */
.L_x_131:
        /* <DEDUP_REMOVED lines=12> */
.L_x_134:
[----:B------:R-:W-:Y:S05]  /*5df0*/  BSYNC B1 ;  /* 0x0000000000017941 */ /* 0x000fea0003800000 */
.L_x_133:
        /* <DEDUP_REMOVED lines=12> */
.L_x_136:
[----:B------:R-:W-:Y:S05]  /*5ec0*/  BSYNC B1 ;  /* 0x0000000000017941 */ /* 0x000fea0003800000 */
.L_x_135:
        /* <DEDUP_REMOVED lines=12> */
.L_x_138:
[----:B------:R-:W-:Y:S05]  /*5f90*/  BSYNC B1 ;  /* 0x0000000000017941 */ /* 0x000fea0003800000 */
.L_x_137:
        /* <DEDUP_REMOVED lines=12> */
.L_x_140:
[----:B------:R-:W-:Y:S05]  /*6060*/  BSYNC B1 ;  /* 0x0000000000017941 */ /* 0x000fea0003800000 */
.L_x_139:
        /* <DEDUP_REMOVED lines=12> */
.L_x_142:
[----:B------:R-:W-:Y:S05]  /*6130*/  BSYNC B1 ;  /* 0x0000000000017941 */ /* 0x000fea0003800000 */
.L_x_141:
        /* <DEDUP_REMOVED lines=12> */
.L_x_144:
[----:B------:R-:W-:Y:S05]  /*6200*/  BSYNC B1 ;  /* 0x0000000000017941 */ /* 0x000fea0003800000 */
.L_x_143:
        /* <DEDUP_REMOVED lines=12> */
.L_x_146:
[----:B------:R-:W-:Y:S05]  /*62d0*/  BSYNC B1 ;  /* 0x0000000000017941 */ /* 0x000fea0003800000 */
.L_x_145:
        /* <DEDUP_REMOVED lines=12> */
.L_x_148:
[----:B------:R-:W-:Y:S05]  /*63a0*/  BSYNC B1 ;  /* 0x0000000000017941 */ /* 0x000fea0003800000 */
.L_x_147:
        /* <DEDUP_REMOVED lines=12> */
.L_x_150:
[----:B------:R-:W-:Y:S05]  /*6470*/  BSYNC B1 ;  /* 0x0000000000017941 */ /* 0x000fea0003800000 */
.L_x_149:
        /* <DEDUP_REMOVED lines=12> */
.L_x_152:
[----:B------:R-:W-:Y:S05]  /*6540*/  BSYNC B1 ;  /* 0x0000000000017941 */ /* 0x000fea0003800000 */
.L_x_151:
        /* <DEDUP_REMOVED lines=12> */
.L_x_154:
[----:B------:R-:W-:Y:S05]  /*6610*/  BSYNC B1 ;  /* 0x0000000000017941 */ /* 0x000fea0003800000 */
.L_x_153:
        /* <DEDUP_REMOVED lines=12> */
.L_x_156:
[----:B------:R-:W-:Y:S05]  /*66e0*/  BSYNC B1 ;  /* 0x0000000000017941 */ /* 0x000fea0003800000 */
.L_x_155:
[----:B-----5:R-:W-:Y:S01]  /*66f0*/  LOP3.LUT R5, R5, 0xff, RZ, 0xc0, !PT ;  /* 0x000000ff05057812 */ /* 0x020fe200078ec0ff */
[----:B------:R-:W-:Y:S01]  /*6700*/  BSSY B1, `(.L_x_157) ;  /* 0x000000b000017945 */ /* 0x000fe20003800000 */
[----:B------:R-:W-:Y:S02]  /*6710*/  ISETP.LT.OR P2, PT, R33, 0x39, !P1 ;  /* 0x000000392100780c */ /* 0x000fe40004f41670 */
[----:B------:R-:W-:-:S05]  /*6720*/  F2FP.F16.E4M3.UNPACK_B R5, R5 ;  /* 0x00000005ff05723e */ /* 0x000fca00020006ff */
[----:B012---:R-:W-:-:S05]  /*6730*/  HADD2.F32 R14, -RZ, R5.H0_H0 ;  /* 0x20000005ff0e7230 */ /* 0x007fca0000004100 */
[----:B------:R-:W-:-:S04]  /*6740*/  FMUL R5, R14, R9 ;  /* 0x000000090e057220 */ /* 0x000fc80000400000 */
[----:B------:R-:W-:-:S05]  /*6750*/  FFMA R5, R16, R8, R5 ;  /* 0x0000000810057223 */ /* 0x000fca0000000005 */
[----:B------:R-:W-:Y:S02]  /*6760*/  F2FP.SATFINITE.E4M3.F32.PACK_AB_MERGE_C R15, RZ, R5, RZ ;  /* 0x00000005ff0f723e */ /* 0x000fe400048070ff */
[----:B------:R-:W-:-:S03]  /*6770*/  PRMT R5, RZ, 0x7610, R5 ;  /* 0x00007610ff057816 */ /* 0x000fc60000000005 */
[----:B------:R0:W-:Y:S01]  /*6780*/  @!P0 STG.E.U8 desc[UR20][R10.64+0x39], R15 ;  /* 0x0000390f0a008986 */ /* 0x0001e2000c101114 */
[----:B------:R-:W-:Y:S05]  /*6790*/  @P2 BRA `(.L_x_158) ;  /* 0x0000000000042947 */ /* 0x000fea0003800000 */
[----:B------:R1:W5:Y:S02]  /*67a0*/  LDG.E.U8 R5, desc[UR20][R12.64+0x38] ;  /* 0x000038140c057981 */ /* 0x000364000c1e1100 */
.L_x_158:
[----:B------:R-:W-:Y:S05]  /*67b0*/  BSYNC B1 ;  /* 0x0000000000017941 */ /* 0x000fea0003800000 */
.L_x_157:
        /* <DEDUP_REMOVED lines=12> */
.L_x_160:
[----:B------:R-:W-:Y:S05]  /*6880*/  BSYNC B1 ;  /* 0x0000000000017941 */ /* 0x000fea0003800000 */
.L_x_159:
[----:B------:R-:W-:Y:S05]  /*6890*/  @P1 BRA `(.L_x_161) ;  /* 0x0000001000301947 */ /* 0x000fea0003800000 */
[----:B-----5:R-:W-:-:S04]  /*68a0*/  LOP3.LUT R5, R5, 0xff, RZ, 0xc0, !PT ;  /* 0x000000ff05057812 */ /* 0x020fc800078ec0ff */
[----:B------:R-:W-:-:S05]  /*68b0*/  F2FP.F16.E4M3.UNPACK_B R5, R5 ;  /* 0x00000005ff05723e */ /* 0x000fca00020006ff */
[----:B------:R-:W-:-:S05]  /*68c0*/  HADD2.F32 R10, -RZ, R5.H0_H0 ;  /* 0x20000005ff0a7230 */ /* 0x000fca0000004100 */
[----:B------:R-:W-:-:S04]  /*68d0*/  FMUL R5, R10, R9 ;  /* 0x000000090a057220 */ /* 0x000fc80000400000 */
[----:B------:R-:W-:-:S05]  /*68e0*/  FFMA R5, R18, R8, R5 ;  /* 0x0000000812057223 */ /* 0x000fca0000000005 */
[----:B------:R-:W-:-:S05]  /*68f0*/  F2FP.SATFINITE.E4M3.F32.PACK_AB_MERGE_C R5, RZ, R5, RZ ;  /* 0x00000005ff05723e */ /* 0x000fca00048070ff */
[----:B------:R0:W-:Y:S01]  /*6900*/  STG.E.U8 desc[UR20][R6.64+0x39], R5 ;  /* 0x0000390506007986 */ /* 0x0001e2000c101114 */
[----:B------:R-:W-:Y:S05]  /*6910*/  BRA `(.L_x_161) ;  /* 0x0000001000107947 */ /* 0x000fea0003800000 */
.L_x_32:
[C---:B------:R-:W-:Y:S01]  /*6920*/  ISETP.GE.AND P0, PT, R34.reuse, 0x1, PT ;  /* 0x000000012200780c */ /* 0x040fe20003f06270 */
[-C--:B--2---:R-:W-:Y:S01]  /*6930*/  FMUL R145, R145, R8.reuse ;  /* 0x0000000891917220 */ /* 0x084fe20000400000 */
[----:B------:R-:W-:Y:S01]  /*6940*/  ISETP.GE.AND P2, PT, R34, 0x9, PT ;  /* 0x000000092200780c */ /* 0x000fe20003f46270 */
[-C--:B------:R-:W-:Y:S01]  /*6950*/  FMUL R140, R140, R8.reuse ;  /* 0x000000088c8c7220 */ /* 0x080fe20000400000 */
[----:B------:R-:W-:Y:S01]  /*6960*/  ISETP.LT.OR P1, PT, R33, 0x1, !P0 ;  /* 0x000000012100780c */ /* 0x000fe20004721670 */
[-C--:B------:R-:W-:Y:S01]  /*6970*/  FMUL R143, R143, R8.reuse ;  /* 0x000000088f8f7220 */ /* 0x080fe20000400000 */
[----:B------:R-:W-:Y:S01]  /*6980*/  F2FP.SATFINITE.E4M3.F32.PACK_AB_MERGE_C R145, RZ, R145, RZ ;  /* 0x00000091ff91723e */ /* 0x000fe200048070ff */
[-C--:B------:R-:W-:Y:S01]  /*6990*/  FMUL R138, R138, R8.reuse ;  /* 0x000000088a8a7220 */ /* 0x080fe20000400000 */
[----:B------:R-:W-:Y:S01]  /*69a0*/  ISETP.LT.OR P4, PT, R33, 0x2, !P0 ;  /* 0x000000022100780c */ /* 0x000fe20004781670 */
[-C--:B------:R-:W-:Y:S01]  /*69b0*/  FMUL R141, R141, R8.reuse ;  /* 0x000000088d8d7220 */ /* 0x080fe20000400000 */
[C---:B------:R-:W-:Y:S01]  /*69c0*/  ISETP.LT.OR P5, PT, R33.reuse, 0x1, !P2 ;  /* 0x000000012100780c */ /* 0x040fe200057a1670 */
[-C--:B------:R-:W-:Y:S01]  /*69d0*/  FMUL R136, R136, R8.reuse ;  /* 0x0000000888887220 */ /* 0x080fe20000400000 */
[----:B------:R-:W-:Y:S01]  /*69e0*/  ISETP.LT.OR P6, PT, R33, 0x2, !P2 ;  /* 0x000000022100780c */ /* 0x000fe200057c1670 */
[----:B------:R-:W-:Y:S01]  /*69f0*/  FMUL R139, R139, R8 ;  /* 0x000000088b8b7220 */ /* 0x000fe20000400000 */
[----:B------:R-:W-:Y:S01]  /*6a00*/  F2FP.SATFINITE.E4M3.F32.PACK_AB_MERGE_C R5, RZ, R140, RZ ;  /* 0x0000008cff05723e */ /* 0x000fe200048070ff */
[-C--:B------:R-:W-:Y:S01]  /*6a10*/  FMUL R134, R134, R8.reuse ;  /* 0x0000000886867220 */ /* 0x080fe20000400000 */
[----:B------:R-:W-:Y:S01]  /*6a20*/  F2FP.SATFINITE.E4M3.F32.PACK_AB_MERGE_C R143, RZ, R143, RZ ;  /* 0x0000008fff8f723e */ /* 0x000fe200048070ff */
[----:B------:R-:W-:Y:S01]  /*6a30*/  @!P1 STG.E.U8 desc[UR20][R14.64], R145 ;  /* 0x000000910e009986 */ /* 0x000fe2000c101114 */
[----:B------:R-:W-:Y:S01]  /*6a40*/  ISETP.LT.OR P1, PT, R33, 0x9, !P0 ;  /* 0x000000092100780c */ /* 0x000fe20004721670 */
[----:B------:R-:W-:Y:S01]  /*6a50*/  FMUL R137, R137, R8 ;  /* 0x0000000889897220 */ /* 0x000fe20000400000 */
[----:B------:R-:W-:Y:S01]  /*6a60*/  F2FP.SATFINITE.E4M3.F32.PACK_AB_MERGE_C R25, RZ, R138, RZ ;  /* 0x0000008aff19723e */ /* 0x000fe200048070ff */
[----:B------:R0:W-:Y:S01]  /*6a70*/  @!P4 STG.E.U8 desc[UR20][R14.64+0x1], R5 ;  /* 0x000001050e00c986 */ /* 0x0001e2000c101114 */
[----:B------:R-:W-:Y:S01]  /*6a80*/  F2FP.SATFINITE.E4M3.F32.PACK_AB_MERGE_C R141, RZ, R141, RZ ;  /* 0x0000008dff8d723e */ /* 0x000fe200048070ff */
[-C--:B------:R-:W-:Y:S01]  /*6a90*/  FMUL R132, R132, R8.reuse ;  /* 0x0000000884847220 */ /* 0x080fe20000400000 */
[C---:B------:R-:W-:Y:S01]  /*6aa0*/  ISETP.LT.OR P4, PT, R33.reuse, 0xa, !P0 ;  /* 0x0000000a2100780c */ /* 0x040fe20004781670 */
[----:B------:R-:W-:Y:S01]  /*6ab0*/  @!P5 STG.E.U8 desc[UR20][R12.64], R143 ;  /* 0x0000008f0c00d986 */ /* 0x000fe2000c101114 */
[----:B------:R-:W-:Y:S01]  /*6ac0*/  ISETP.LT.OR P5, PT, R33, 0x9, !P2 ;  /* 0x000000092100780c */ /* 0x000fe200057a1670 */
[-C--:B------:R-:W-:Y:S01]  /*6ad0*/  FMUL R135, R135, R8.reuse ;  /* 0x0000000887877220 */ /* 0x080fe20000400000 */
[----:B------:R-:W-:Y:S01]  /*6ae0*/  F2FP.SATFINITE.E4M3.F32.PACK_AB_MERGE_C R139, RZ, R139, RZ ;  /* 0x0000008bff8b723e */ /* 0x000fe200048070ff */
[----:B------:R1:W-:Y:S01]  /*6af0*/  @!P6 STG.E.U8 desc[UR20][R12.64+0x1], R25 ;  /* 0x000001190c00e986 */ /* 0x0003e2000c101114 */
[C---:B------:R-:W-:Y:S01]  /*6b00*/  ISETP.LT.OR P6, PT, R33.reuse, 0xa, !P2 ;  /* 0x0000000a2100780c */ /* 0x040fe200057c1670 */
[-C--:B------:R-:W-:Y:S01]  /*6b10*/  FMUL R130, R130, R8.reuse ;  /* 0x0000000882827220 */ /* 0x080fe20000400000 */
[----:B------:R-:W-:Y:S01]  /*6b20*/  F2FP.SATFINITE.E4M3.F32.PACK_AB_MERGE_C R137, RZ, R137, RZ ;  /* 0x00000089ff89723e */ /* 0x000fe200048070ff */
[----:B------:R-:W-:Y:S01]  /*6b30*/  @!P1 STG.E.U8 desc[UR20][R14.64+0x8], R141 ;  /* 0x0000088d0e009986 */ /* 0x000fe2000c101114 */
[----:B------:R-:W-:Y:S01]  /*6b40*/  ISETP.LT.OR P1, PT, R33, 0x11, !P0 ;  /* 0x000000112100780c */ /* 0x000fe20004721670 */
[----:B------:R-:W-:Y:S01]  /*6b50*/  FMUL R133, R133, R8 ;  /* 0x0000000885857220 */ /* 0x000fe20000400000 */
[----:B0-----:R-:W-:Y:S01]  /*6b60*/  F2FP.SATFINITE.E4M3.F32.PACK_AB_MERGE_C R5, RZ, R136, RZ ;  /* 0x00000088ff05723e */ /* 0x001fe200048070ff */
[-C--:B------:R-:W-:Y:S01]  /*6b70*/  FMUL R128, R128, R8.reuse ;  /* 0x0000000880807220 */ /* 0x080fe20000400000 */
[----:B------:R-:W-:Y:S01]  /*6b80*/  F2FP.SATFINITE.E4M3.F32.PACK_AB_MERGE_C R135, RZ, R135, RZ ;  /* 0x00000087ff87723e */ /* 0x000fe200048070ff */
[----:B------:R-:W-:Y:S01]  /*6b90*/  FMUL R131, R131, R8 ;  /* 0x0000000883837220 */ /* 0x000fe20000400000 */
[----:B------:R-:W-:Y:S01]  /*6ba0*/  F2FP.SATFINITE.E4M3.F32.PACK_AB_MERGE_C R133, RZ, R133, RZ ;  /* 0x00000085ff85723e */ /* 0x000fe200048070ff */
[----:B------:R0:W-:Y:S01]  /*6bb0*/  @!P4 STG.E.U8 desc[UR20][R14.64+0x9], R5 ;  /* 0x000009050e00c986 */ /* 0x0001e2000c101114 */
[----:B-1----:R-:W-:Y:S01]  /*6bc0*/  F2FP.SATFINITE.E4M3.F32.PACK_AB_MERGE_C R25, RZ, R134, RZ ;  /* 0x00000086ff19723e */ /* 0x002fe200048070ff */
        /* <DEDUP_REMOVED lines=15> */
[-C--:B------:R-:W-:Y:S01]  /*6cc0*/  FMUL R125, R125, R8.reuse ;  /* 0x000000087d7d7220 */ /* 0x080fe20000400000 */
[----:B------:R-:W-:Y:S01]  /*6cd0*/  FMUL R120, R120, R8 ;  /* 0x0000000878787220 */ /* 0x000fe20000400000 */
[----:B------:R-:W-:Y:S01]  /*6ce0*/  F2FP.SATFINITE.E4M3.F32.PACK_AB_MERGE_C R127, RZ, R127, RZ ;  /* 0x0000007fff7f723e */ /* 0x000fe200048070ff */
[----:B------:R0:W-:Y:S01]  /*6cf0*/  @!P4 STG.E.U8 desc[UR20][R14.64+0x11], R5 ;  /* 0x000011050e00c986 */ /* 0x0001e2000c101114 */
[----:B-1----:R-:W-:Y:S01]  /*6d00*/  F2FP.SATFINITE.E4M3.F32.PACK_AB_MERGE_C R25, RZ, R130, RZ ;  /* 0x00000082ff19723e */ /* 0x002fe200048070ff */
[-C--:B------:R-:W-:Y:S01]  /*6d10*/  FMUL R123, R123, R8.reuse ;  /* 0x000000087b7b7220 */ /* 0x080fe20000400000 */
[C---:B------:R-:W-:Y:S01]  /*6d20*/  ISETP.LT.OR P4, PT, R33.reuse, 0x1a, !P0 ;  /* 0x0000001a2100780c */ /* 0x040fe20004781670 */
[----:B------:R-:W-:Y:S01]  /*6d30*/  @!P5 STG.E.U8 desc[UR20][R12.64+0x10], R135 ;  /* 0x000010870c00d986 */ /* 0x000fe2000c101114 */
[C---:B------:R-:W-:Y:S01]  /*6d40*/  ISETP.LT.OR P5, PT, R33.reuse, 0x19, !P2 ;  /* 0x000000192100780c */ /* 0x040fe200057a1670 */
[-C--:B------:R-:W-:Y:S01]  /*6d50*/  FMUL R118, R118, R8.reuse ;  /* 0x0000000876767220 */ /* 0x080fe20000400000 */
[----:B------:R-:W-:Y:S01]  /*6d60*/  F2FP.SATFINITE.E4M3.F32.PACK_AB_MERGE_C R125, RZ, R125, RZ ;  /* 0x0000007dff7d723e */ /* 0x000fe200048070ff */
[----:B------:R1:W-:Y:S01]  /*6d70*/  @!P6 STG.E.U8 desc[UR20][R12.64+0x11], R25 ;  /* 0x000011190c00e986 */ /* 0x0003e2000c101114 */
[----:B------:R-:W-:Y:S01]  /*6d80*/  ISETP.LT.OR P6, PT, R33, 0x1a, !P2 ;  /* 0x0000001a2100780c */ /* 0x000fe200057c1670 */
        /* <DEDUP_REMOVED lines=8> */
[-C--:B------:R-:W-:Y:S01]  /*6e10*/  FMUL R114, R114, R8.reuse ;  /* 0x0000000872727220 */ /* 0x080fe20000400000 */
[----:B------:R-:W-:Y:S01]  /*6e20*/  FMUL R112, R112, R8 ;  /* 0x0000000870707220 */ /* 0x000fe20000400000 */
[----:B-1----:R-:W-:Y:S01]  /*6e30*/  F2FP.SATFINITE.E4M3.F32.PACK_AB_MERGE_C R25, RZ, R126, RZ ;  /* 0x0000007eff19723e */ /* 0x002fe200048070ff */
[----:B------:R0:W-:Y:S01]  /*6e40*/  @!P4 STG.E.U8 desc[UR20][R14.64+0x19], R5 ;  /* 0x000019050e00c986 */ /* 0x0001e2000c101114 */
[----:B------:R-:W-:Y:S01]  /*6e50*/  ISETP.LT.OR P4, PT, R33, 0x22, !P0 ;  /* 0x000000222100780c */ /* 0x000fe20004781670 */
[-C--:B------:R-:W-:Y:S01]  /*6e60*/  FMUL R117, R117, R8.reuse ;  /* 0x0000000875757220 */ /* 0x080fe20000400000 */
[----:B------:R-:W-:Y:S01]  /*6e70*/  F2FP.SATFINITE.E4M3.F32.PACK_AB_MERGE_C R119, RZ, R119, RZ ;  /* 0x00000077ff77723e */ /* 0x000fe200048070ff */
[----:B------:R-:W-:Y:S01]  /*6e80*/  @!P5 STG.E.U8 desc[UR20][R12.64+0x18], R131 ;  /* 0x000018830c00d986 */ /* 0x000fe2000c101114 */
[----:B------:R-:W-:Y:S01]  /*6e90*/  ISETP.LT.OR P5, PT, R33, 0x21, !P2 ;  /* 0x000000212100780c */ /* 0x000fe200057a1670 */
[----:B------:R-:W-:Y:S01]  /*6ea0*/  FMUL R115, R115, R8 ;  /* 0x0000000873737220 */ /* 0x000fe20000400000 */
[----:B------:R-:W-:Y:S01]  /*6eb0*/  F2FP.SATFINITE.E4M3.F32.PACK_AB_MERGE_C R27, RZ, R112, RZ ;  /* 0x00000070ff1b723e */ /* 0x000fe200048070ff */
[----:B------:R1:W-:Y:S01]  /*6ec0*/  @!P6 STG.E.U8 desc[UR20][R12.64+0x19], R25 ;  /* 0x000019190c00e986 */ /* 0x0003e2000c101114 */
[----:B------:R-:W-:Y:S01]  /*6ed0*/  ISETP.LT.OR P6, PT, R33, 0x22, !P2 ;  /* 0x000000222100780c */ /* 0x000fe200057c1670 */
[-C--:B------:R-:W-:Y:S01]  /*6ee0*/  FMUL R110, R110, R8.reuse ;  /* 0x000000086e6e7220 */ /* 0x080fe20000400000 */
[-C--:B------:R-:W-:Y:S01]  /*6ef0*/  FMUL R113, R113, R8.reuse ;  /* 0x0000000871717220 */ /* 0x080fe20000400000 */
        /* <DEDUP_REMOVED lines=39> */
[-C--:B------:R-:W-:Y:S01]  /*7170*/  FMUL R101, R101, R8.reuse ;  /* 0x0000000865657220 */ /* 0x080fe20000400000 */
[----:B------:R-:W-:Y:S01]  /*7180*/  @!P1 STG.E.U8 desc[UR20][R14.64+0x30], R121 ;  /* 0x000030790e009986 */ /* 0x000fe2000c101114 */
[----:B------:R-:W-:Y:S01]  /*7190*/  ISETP.LT.OR P1, PT, R33, 0x39, !P0 ;  /* 0x000000392100780c */ /* 0x000fe20004721670 */
[-C--:B------:R-:W-:Y:S01]  /*71a0*/  FMUL R99, R99, R8.reuse ;  /* 0x0000000863637220 */ /* 0x080fe20000400000 */
[----:B------:R-:W-:Y:S01]  /*71b0*/  ISETP.LT.OR P0, PT, R33, 0x3a, !P0 ;  /* 0x0000003a2100780c */ /* 0x000fe20004701670 */
[----:B------:R-:W-:Y:S01]  /*71c0*/  FMUL R94, R94, R8 ;  /* 0x000000085e5e7220 */ /* 0x000fe20000400000 */
[----:B0-----:R-:W-:Y:S01]  /*71d0*/  F2FP.SATFINITE.E4M3.F32.PACK_AB_MERGE_C R5, RZ, R116, RZ ;  /* 0x00000074ff05723e */ /* 0x001fe200048070ff */
[-C--:B------:R-:W-:Y:S01]  /*71e0*/  FMUL R92, R92, R8.reuse ;  /* 0x000000085c5c7220 */ /* 0x080fe20000400000 */
[----:B------:R-:W-:Y:S01]  /*71f0*/  F2FP.SATFINITE.E4M3.F32.PACK_AB_MERGE_C R103, RZ, R103, RZ ;  /* 0x00000067ff67723e */ /* 0x000fe200048070ff */
[----:B------:R-:W-:Y:S01]  /*7200*/  FMUL R95, R95, R8 ;  /* 0x000000085f5f7220 */ /* 0x000fe20000400000 */
[----:B-1----:R-:W-:Y:S01]  /*7210*/  F2FP.SATFINITE.E4M3.F32.PACK_AB_MERGE_C R25, RZ, R114, RZ ;  /* 0x00000072ff19723e */ /* 0x002fe200048070ff */
[----:B------:R0:W-:Y:S01]  /*7220*/  @!P4 STG.E.U8 desc[UR20][R14.64+0x31], R5 ;  /* 0x000031050e00c986 */ /* 0x0001e2000c101114 */
[----:B------:R-:W-:Y:S01]  /*7230*/  ISETP.LT.OR P4, PT, R33, 0x39, !P2 ;  /* 0x000000392100780c */ /* 0x000fe20005781670 */
[-C--:B------:R-:W-:Y:S01]  /*7240*/  FMUL R97, R97, R8.reuse ;  /* 0x0000000861617220 */ /* 0x080fe20000400000 */
[----:B------:R-:W-:Y:S01]  /*7250*/  ISETP.LT.OR P2, PT, R33, 0x3a, !P2 ;  /* 0x0000003a2100780c */ /* 0x000fe20005741670 */
[----:B------:R-:W-:Y:S01]  /*7260*/  @!P5 STG.E.U8 desc[UR20][R12.64+0x30], R119 ;  /* 0x000030770c00d986 */ /* 0x000fe2000c101114 */
[----:B------:R-:W-:Y:S01]  /*7270*/  F2FP.SATFINITE.E4M3.F32.PACK_AB_MERGE_C R101, RZ, R101, RZ ;  /* 0x00000065ff65723e */ /* 0x000fe200048070ff */
[-C--:B------:R-:W-:Y:S01]  /*7280*/  FMUL R90, R90, R8.reuse ;  /* 0x000000085a5a7220 */ /* 0x080fe20000400000 */
[----:B------:R-:W-:Y:S01]  /*7290*/  F2FP.SATFINITE.E4M3.F32.PACK_AB_MERGE_C R99, RZ, R99, RZ ;  /* 0x00000063ff63723e */ /* 0x000fe200048070ff */
[----:B------:R-:W-:Y:S01]  /*72a0*/  @!P6 STG.E.U8 desc[UR20][R12.64+0x31], R25 ;  /* 0x000031190c00e986 */ /* 0x000fe2000c101114 */
[----:B------:R-:W-:Y:S01]  /*72b0*/  F2FP.SATFINITE.E4M3.F32.PACK_AB_MERGE_C R95, RZ, R95, RZ ;  /* 0x0000005fff5f723e */ /* 0x000fe200048070ff */
[-C--:B------:R-:W-:Y:S01]  /*72c0*/  FMUL R22, R22, R8.reuse ;  /* 0x0000000816167220 */ /* 0x080fe20000400000 */
[-C--:B------:R-:W-:Y:S01]  /*72d0*/  FMUL R93, R93, R8.reuse ;  /* 0x000000085d5d7220 */ /* 0x080fe20000400000 */
[----:B------:R-:W-:Y:S01]  /*72e0*/  @!P0 STG.E.U8 desc[UR20][R14.64+0x39], R27 ;  /* 0x0000391b0e008986 */ /* 0x000fe2000c101114 */
[----:B------:R-:W-:Y:S01]  /*72f0*/  ISETP.GE.AND P0, PT, R34, 0x81, PT ;  /* 0x000000812200780c */ /* 0x000fe20003f06270 */
[----:B------:R-:W-:Y:S01]  /*7300*/  FMUL R91, R91, R8 ;  /* 0x000000085b5b7220 */ /* 0x000fe20000400000 */
[----:B0-----:R-:W-:Y:S01]  /*7310*/  F2FP.SATFINITE.E4M3.F32.PACK_AB_MERGE_C R5, RZ, R110, RZ ;  /* 0x0000006eff05723e */ /* 0x001fe200048070ff */
[----:B------:R0:W-:Y:S01]  /*7320*/  @!P1 STG.E.U8 desc[UR20][R14.64+0x38], R117 ;  /* 0x000038750e009986 */ /* 0x0001e2000c101114 */
[C---:B------:R-:W-:Y:S01]  /*7330*/  ISETP.LT.OR P6, PT, R33.reuse, 0x1, !P0 ;  /* 0x000000012100780c */ /* 0x040fe200047c1670 */
[-C--:B------:R-:W-:Y:S01]  /*7340*/  FMUL R88, R88, R8.reuse ;  /* 0x0000000858587220 */ /* 0x080fe20000400000 */
[----:B------:R-:W-:Y:S01]  /*7350*/  ISETP.LT.OR P5, PT, R33, 0x2, !P0 ;  /* 0x000000022100780c */ /* 0x000fe200047a1670 */
[----:B------:R-:W-:Y:S01]  /*7360*/  @!P4 STG.E.U8 desc[UR20][R12.64+0x38], R115 ;  /* 0x000038730c00c986 */ /* 0x000fe2000c101114 */
[----:B------:R-:W-:Y:S01]  /*7370*/  ISETP.GE.AND P1, PT, R34, 0x89, PT ;  /* 0x000000892200780c */ /* 0x000fe20003f26270 */
[-C--:B------:R-:W-:Y:S01]  /*7380*/  FMUL R21, R21, R8.reuse ;  /* 0x0000000815157220 */ /* 0x080fe20000400000 */
[----:B------:R-:W-:Y:S01]  /*7390*/  F2FP.SATFINITE.E4M3.F32.PACK_AB_MERGE_C R97, RZ, R97, RZ ;  /* 0x00000061ff61723e */ /* 0x000fe200048070ff */
[----:B------:R1:W-:Y:S01]  /*73a0*/  @!P2 STG.E.U8 desc[UR20][R12.64+0x39], R5 ;  /* 0x000039050c00a986 */ /* 0x0003e2000c101114 */
[----:B------:R-:W-:Y:S01]  /*73b0*/  ISETP.LT.OR P4, PT, R33, 0x1, !P1 ;  /* 0x000000012100780c */ /* 0x000fe20004f81670 */
[-C--:B------:R-:W-:Y:S01]  /*73c0*/  FMUL R89, R89, R8.reuse ;  /* 0x0000000859597220 */ /* 0x080fe20000400000 */
[----:B------:R-:W-:Y:S01]  /*73d0*/  ISETP.LT.OR P2, PT, R33, 0xa, !P0 ;  /* 0x0000000a2100780c */ /* 0x000fe20004741670 */
[----:B------:R-:W-:Y:S01]  /*73e0*/  FMUL R23, R23, R8 ;  /* 0x0000000817177220 */ /* 0x000fe20000400000 */
[----:B0-----:R-:W-:Y:S01]  /*73f0*/  F2FP.SATFINITE.E4M3.F32.PACK_AB_MERGE_C R15, RZ, R108, RZ ;  /* 0x0000006cff0f723e */ /* 0x001fe200048070ff */
[----:B------:R-:W-:Y:S01]  /*7400*/  @!P6 STG.E.U8 desc[UR20][R10.64], R113 ;  /* 0x000000710a00e986 */ /* 0x000fe2000c101114 */
[C---:B------:R-:W-:Y:S01]  /*7410*/  ISETP.LT.OR P6, PT, R33.reuse, 0x2, !P1 ;  /* 0x000000022100780c */ /* 0x040fe20004fc1670 */
[-C--:B------:R-:W-:Y:S01]  /*7420*/  FMUL R20, R20, R8.reuse ;  /* 0x0000000814147220 */ /* 0x080fe20000400000 */
[----:B------:R-:W-:Y:S01]  /*7430*/  F2FP.SATFINITE.E4M3.F32.PACK_AB_MERGE_C R93, RZ, R93, RZ ;  /* 0x0000005dff5d723e */ /* 0x000fe200048070ff */
[----:B------:R-:W-:Y:S01]  /*7440*/  @!P5 STG.E.U8 desc[UR20][R10.64+0x1], R15 ;  /* 0x0000010f0a00d986 */ /* 0x000fe2000c101114 */
[----:B------:R-:W-:Y:S01]  /*7450*/  ISETP.LT.OR P5, PT, R33, 0x9, !P0 ;  /* 0x000000092100780c */ /* 0x000fe200047a1670 */
[----:B------:R-:W-:Y:S01]  /*7460*/  FMUL R17, R17, R8 ;  /* 0x0000000811117220 */ /* 0x000fe20000400000 */
[----:B-1----:R-:W-:Y:S01]  /*7470*/  F2FP.SATFINITE.E4M3.F32.PACK_AB_MERGE_C R5, RZ, R106, RZ ;  /* 0x0000006aff05723e */ /* 0x002fe200048070ff */
[----:B------:R-:W-:Y:S01]  /*7480*/  @!P4 STG.E.U8 desc[UR20][R6.64], R111 ;  /* 0x0000006f0600c986 */ /* 0x000fe2000c101114 */
[----:B------:R-:W-:Y:S01]  /*7490*/  F2FP.SATFINITE.E4M3.F32.PACK_AB_MERGE_C R13, RZ, R104, RZ ;  /* 0x00000068ff0d723e */ /* 0x000fe200048070ff */
[-C--:B------:R-:W-:Y:S01]  /*74a0*/  FMUL R16, R16, R8.reuse ;  /* 0x0000000810107220 */ /* 0x080fe20000400000 */
[----:B------:R-:W-:Y:S01]  /*74b0*/  ISETP.LT.OR P4, PT, R33, 0x9, !P1 ;  /* 0x000000092100780c */ /* 0x000fe20004f81670 */
[-C--:B------:R-:W-:Y:S01]  /*74c0*/  FMUL R19, R19, R8.reuse ;  /* 0x0000000813137220 */ /* 0x080fe20000400000 */
[----:B------:R-:W-:Y:S01]  /*74d0*/  F2FP.SATFINITE.E4M3.F32.PACK_AB_MERGE_C R91, RZ, R91, RZ ;  /* 0x0000005bff5b723e */ /* 0x000fe200048070ff */
[----:B------:R0:W-:Y:S01]  /*74e0*/  @!P6 STG.E.U8 desc[UR20][R6.64+0x1], R5 ;  /* 0x000001050600e986 */ /* 0x0001e2000c101114 */
[C---:B------:R-:W-:Y:S01]  /*74f0*/  ISETP.LT.OR P6, PT, R33.reuse, 0xa, !P1 ;  /* 0x0000000a2100780c */ /* 0x040fe20004fc1670 */
[----:B------:R-:W-:Y:S01]  /*7500*/  FMUL R18, R18, R8 ;  /* 0x0000000812127220 */ /* 0x000fe20000400000 */
[----:B------:R-:W-:Y:S01]  /*7510*/  F2FP.SATFINITE.E4M3.F32.PACK_AB_MERGE_C R21, RZ, R21, RZ ;  /* 0x00000015ff15723e */ /* 0x000fe200048070ff */
[----:B------:R1:W-:Y:S01]  /*7520*/  @!P2 STG.E.U8 desc[UR20][R10.64+0x9], R13 ;  /* 0x0000090d0a00a986 */ /* 0x0003e2000c101114 */
[----:B------:R-:W-:-:S02]  /*7530*/  ISETP.LT.OR P2, PT, R33, 0x12, !P0 ;  /* 0x000000122100780c */ /* 0x000fc40004741670 */
[----:B------:R-:W-:Y:S01]  /*7540*/  F2FP.SATFINITE.E4M3.F32.PACK_AB_MERGE_C R89, RZ, R89, RZ ;  /* 0x00000059ff59723e */ /* 0x000fe200048070ff */
[----:B------:R-:W-:Y:S01]  /*7550*/  @!P5 STG.E.U8 desc[UR20][R10.64+0x8], R107 ;  /* 0x0000086b0a00d986 */ /* 0x000fe2000c101114 */
[C---:B------:R-:W-:Y:S02]  /*7560*/  ISETP.LT.OR P5, PT, R33.reuse, 0x11, !P0 ;  /* 0x000000112100780c */ /* 0x040fe400047a1670 */
[----:B------:R-:W-:Y:S01]  /*7570*/  F2FP.SATFINITE.E4M3.F32.PACK_AB_MERGE_C R23, RZ, R23, RZ ;  /* 0x00000017ff17723e */ /* 0x000fe200048070ff */
[----:B------:R-:W-:Y:S01]  /*7580*/  @!P4 STG.E.U8 desc[UR20][R6.64+0x8], R109 ;  /* 0x0000086d0600c986 */ /* 0x000fe2000c101114 */
[----:B0-----:R-:W-:Y:S02]  /*7590*/  F2FP.SATFINITE.E4M3.F32.PACK_AB_MERGE_C R5, RZ, R102, RZ ;  /* 0x00000066ff05723e */ /* 0x001fe400048070ff */
[C---:B------:R-:W-:Y:S02]  /*75a0*/  ISETP.LT.OR P4, PT, R33.reuse, 0x11, !P1 ;  /* 0x000000112100780c */ /* 0x040fe40004f81670 */
[----:B-1----:R-:W-:Y:S01]  /*75b0*/  F2FP.SATFINITE.E4M3.F32.PACK_AB_MERGE_C R13, RZ, R98, RZ ;  /* 0x00000062ff0d723e */ /* 0x002fe200048070ff */
[----:B------:R0:W-:Y:S01]  /*75c0*/  @!P6 STG.E.U8 desc[UR20][R6.64+0x9], R5 ;  /* 0x000009050600e986 */ /* 0x0001e2000c101114 */
[----:B------:R-:W-:-:S02]  /*75d0*/  ISETP.LT.OR P6, PT, R33, 0x12, !P1 ;  /* 0x000000122100780c */ /* 0x000fc40004fc1670 */
[----:B------:R-:W-:Y:S01]  /*75e0*/  F2FP.SATFINITE.E4M3.F32.PACK_AB_MERGE_C R17, RZ, R17, RZ ;  /* 0x00000011ff11723e */ /* 0x000fe200048070ff */
[----:B------:R1:W-:Y:S01]  /*75f0*/  @!P2 STG.E.U8 desc[UR20][R10.64+0x11], R13 ;  /* 0x0000110d0a00a986 */ /* 0x0003e2000c101114 */
[C---:B------:R-:W-:Y:S02]  /*7600*/  ISETP.LT.OR P2, PT, R33.reuse, 0x1a, !P0 ;  /* 0x0000001a2100780c */ /* 0x040fe40004741670 */
[----:B------:R-:W-:Y:S01]  /*7610*/  F2FP.SATFINITE.E4M3.F32.PACK_AB_MERGE_C R19, RZ, R19, RZ ;  /* 0x00000013ff13723e */ /* 0x000fe200048070ff */
[----:B------:R-:W-:Y:S01]  /*7620*/  @!P5 STG.E.U8 desc[UR20][R10.64+0x10], R105 ;  /* 0x000010690a00d986 */ /* 0x000fe2000c101114 */
[----:B------:R-:W-:Y:S02]  /*7630*/  ISETP.LT.OR P5, PT, R33, 0x19, !P0 ;  /* 0x000000192100780c */ /* 0x000fe400047a1670 */
[----:B------:R-:W-:Y:S01]  /*7640*/  F2FP.SATFINITE.E4M3.F32.PACK_AB_MERGE_C R15, RZ, R18, RZ ;  /* 0x00000012ff0f723e */ /* 0x000fe200048070ff */
[----:B------:R-:W-:Y:S01]  /*7650*/  @!P4 STG.E.U8 desc[UR20][R6.64+0x10], R103 ;  /* 0x000010670600c986 */ /* 0x000fe2000c101114 */
[----:B0-----:R-:W-:-:S02]  /*7660*/  F2FP.SATFINITE.E4M3.F32.PACK_AB_MERGE_C R5, RZ, R100, RZ ;  /* 0x00000064ff05723e */ /* 0x001fc400048070ff */
[C---:B------:R-:W-:Y:S02]  /*7670*/  ISETP.LT.OR P4, PT, R33.reuse, 0x19, !P1 ;  /* 0x000000192100780c */ /* 0x040fe40004f81670 */
[----:B-1----:R-:W-:Y:S01]  /*7680*/  F2FP.SATFINITE.E4M3.F32.PACK_AB_MERGE_C R13, RZ, R96, RZ ;  /* 0x00000060ff0d723e */ /* 0x002fe200048070ff */
[----:B------:R0:W-:Y:S01]  /*7690*/  @!P6 STG.E.U8 desc[UR20][R6.64+0x11], R5 ;  /* 0x000011050600e986 */ /* 0x0001e2000c101114 */
[----:B------:R-:W-:-:S03]  /*76a0*/  ISETP.LT.OR P6, PT, R33, 0x1a, !P1 ;  /* 0x0000001a2100780c */ /* 0x000fc60004fc1670 */
[----:B------:R1:W-:Y:S01]  /*76b0*/  @!P2 STG.E.U8 desc[UR20][R10.64+0x19], R13 ;  /* 0x0000190d0a00a986 */ /* 0x0003e2000c101114 */
[----:B------:R-:W-:-:S03]  /*76c0*/  ISETP.LT.OR P2, PT, R33, 0x22, !P0 ;  /* 0x000000222100780c */ /* 0x000fc60004741670 */
[----:B------:R-:W-:Y:S01]  /*76d0*/  @!P5 STG.E.U8 desc[UR20][R10.64+0x18], R101 ;  /* 0x000018650a00d986 */ /* 0x000fe2000c101114 */
[C---:B------:R-:W-:Y:S02]  /*76e0*/  ISETP.LT.OR P5, PT, R33.reuse, 0x21, !P0 ;  /* 0x000000212100780c */ /* 0x040fe400047a1670 */
[----:B0-----:R-:W-:Y:S01]  /*76f0*/  F2FP.SATFINITE.E4M3.F32.PACK_AB_MERGE_C R5, RZ, R94, RZ ;  /* 0x0000005eff05723e */ /* 0x001fe200048070ff */
[----:B------:R-:W-:Y:S01]  /*7700*/  @!P4 STG.E.U8 desc[UR20][R6.64+0x18], R99 ;  /* 0x000018630600c986 */ /* 0x000fe2000c101114 */
        /* <DEDUP_REMOVED lines=25> */
[C---:B------:R-:W-:Y:S02]  /*78a0*/  ISETP.LT.OR P2, PT, R33.reuse, 0x39, !P0 ;  /* 0x000000392100780c */ /* 0x040fe40004741670 */
[C---:B------:R-:W-:Y:S01]  /*78b0*/  ISETP.LT.OR P0, PT, R33.reuse, 0x3a, !P0 ;  /* 0x0000003a2100780c */ /* 0x040fe20004701670 */
[----:B------:R1:W-:Y:S01]  /*78c0*/  @!P5 STG.E.U8 desc[UR20][R10.64+0x30], R89 ;  /* 0x000030590a00d986 */ /* 0x0003e2000c101114 */
[C---:B------:R-:W-:Y:S02]  /*78d0*/  ISETP.LT.OR P5, PT, R33.reuse, 0x39, !P1 ;  /* 0x000000392100780c */ /* 0x040fe40004fa1670 */
[----:B------:R-:W-:Y:S01]  /*78e0*/  ISETP.LT.OR P1, PT, R33, 0x3a, !P1 ;  /* 0x0000003a2100780c */ /* 0x000fe20004f21670 */
[----:B------:R1:W-:Y:S01]  /*78f0*/  @!P4 STG.E.U8 desc[UR20][R6.64+0x30], R23 ;  /* 0x000030170600c986 */ /* 0x0003e2000c101114 */
[----:B0-----:R-:W-:-:S05]  /*7900*/  F2FP.SATFINITE.E4M3.F32.PACK_AB_MERGE_C R5, RZ, R20, RZ ;  /* 0x00000014ff05723e */ /* 0x001fca00048070ff */
[----:B------:R1:W-:Y:S04]  /*7910*/  @!P6 STG.E.U8 desc[UR20][R6.64+0x31], R5 ;  /* 0x000031050600e986 */ /* 0x0003e8000c101114 */
[----:B------:R1:W-:Y:S04]  /*7920*/  @!P2 STG.E.U8 desc[UR20][R10.64+0x38], R17 ;  /* 0x000038110a00a986 */ /* 0x0003e8000c101114 */
[----:B------:R1:W-:Y:S04]  /*7930*/  @!P0 STG.E.U8 desc[UR20][R10.64+0x39], R13 ;  /* 0x0000390d0a008986 */ /* 0x0003e8000c101114 */
[----:B------:R1:W-:Y:S04]  /*7940*/  @!P5 STG.E.U8 desc[UR20][R6.64+0x38], R19 ;  /* 0x000038130600d986 */ /* 0x0003e8000c101114 */
[----:B------:R1:W-:Y:S02]  /*7950*/  @!P1 STG.E.U8 desc[UR20][R6.64+0x39], R15 ;  /* 0x0000390f06009986 */ /* 0x0003e4000c101114 */
.L_x_161:
[----:B------:R-:W-:Y:S05]  /*7960*/  BSYNC B0 ;  /* 0x0000000000007941 */ /* 0x000fea0003800000 */
.L_x_31:
[----:B------:R-:W-:Y:S01]  /*7970*/  ULDC UR6, c[0x0][0xc] ;  /* 0x0000030000067ab9 */ /* 0x000fe20000000800 */
[----:B------:R-:W-:Y:S01]  /*7980*/  ULDC UR7, c[0x0][0x10] ;  /* 0x0000040000077ab9 */ /* 0x000fe20000000800 */
[----:B01---5:R-:W0:Y:S01]  /*7990*/  LDC R5, c[0x0][0x14] ;  /* 0x00000500ff057b82 */ /* 0x023e220000000800 */
[----:B------:R-:W-:Y:S01]  /*79a0*/  UIMAD.WIDE.U32 UR6, UR6, UR7, URZ ;  /* 0x00000007060672a5 */ /* 0x000fe2000f8e003f */
[----:B------:R-:W-:Y:S01]  /*79b0*/  PRMT R6, RZ, 0x7610, R6 ;  /* 0x00007610ff067816 */ /* 0x000fe20000000006 */
[----:B------:R-:W-:-:S04]  /*79c0*/  IMAD.MOV.U32 R7, RZ, RZ, -0x1 ;  /* 0xffffffffff077424 */ /* 0x000fc800078e00ff */
[----:B0-----:R-:W-:-:S04]  /*79d0*/  IMAD.WIDE.U32 R2, R5, UR6, R2 ;  /* 0x0000000605027c25 */ /* 0x001fc8000f8e0002 */
[----:B------:R-:W-:Y:S01]  /*79e0*/  IMAD R5, R5, UR7, RZ ;  /* 0x0000000705057c24 */ /* 0x000fe2000f8e02ff */
[----:B------:R-:W-:Y:S02]  /*79f0*/  ULDC.64 UR6, c[0x0][0x650] ;  /* 0x0001940000067ab9 */ /* 0x000fe40000000a00 */
[----:B------:R-:W-:Y:S01]  /*7a00*/  ISETP.GE.U32.AND P0, PT, R2, UR6, PT ;  /* 0x0000000602007c0c */ /* 0x000fe2000bf06070 */
[----:B------:R-:W-:Y:S02]  /*7a10*/  IMAD.IADD R3, R3, 0x1, R5 ;  /* 0x0000000103037824 */ /* 0x000fe400078e0205 */
[----:B------:R-:W-:-:S03]  /*7a20*/  IMAD.MOV.U32 R5, RZ, RZ, -0x1 ;  /* 0xffffffffff057424 */ /* 0x000fc600078e00ff */
[----:B------:R-:W-:-:S13]  /*7a30*/  ISETP.GE.U32.AND.EX P0, PT, R3, UR7, PT, P0 ;  /* 0x0000000703007c0c */ /* 0x000fda000bf06100 */
[----:B------:R-:W-:Y:S05]  /*7a40*/  @P0 BRA `(.L_x_162) ;  /* 0x0000000400600947 */ /* 0x000fea0003800000 */
[----:B------:R-:W0:Y:S01]  /*7a50*/  S2R R20, SR_CTAID.X ;  /* 0x0000000000147919 */ /* 0x000e220000002500 */
[----:B------:R-:W1:Y:S01]  /*7a60*/  LDC.64 R14, c[0x0][0x628] ;  /* 0x00018a00ff0e7b82 */ /* 0x000e620000000a00 */
[----:B------:R-:W-:Y:S01]  /*7a70*/  ULDC UR6, c[0x0][0x150] ;  /* 0x0000540000067ab9 */ /* 0x000fe20000000800 */
[----:B--234-:R-:W-:Y:S01]  /*7a80*/  IMAD.MOV.U32 R12, RZ, RZ, R2 ;  /* 0x000000ffff0c7224 */ /* 0x01cfe200078e0002 */
[----:B------:R-:W2:Y:S01]  /*7a90*/  S2R R22, SR_CTAID.Y ;  /* 0x0000000000167919 */ /* 0x000ea20000002600 */
[----:B------:R-:W-:-:S04]  /*7aa0*/  IMAD.MOV.U32 R13, RZ, RZ, R3 ;  /* 0x000000ffff0d7224 */ /* 0x000fc800078e0003 */
[----:B------:R-:W3:Y:S08]  /*7ab0*/  LDC R23, c[0x0][0x144] ;  /* 0x00005100ff177b82 */ /* 0x000ef00000000800 */
[----:B------:R-:W4:Y:S08]  /*7ac0*/  LDC R16, c[0x0][0x630] ;  /* 0x00018c00ff107b82 */ /* 0x000f300000000800 */
[----:B------:R-:W2:Y:S01]  /*7ad0*/  LDC.64 R18, c[0x0][0x620] ;  /* 0x00018800ff127b82 */ /* 0x000ea20000000a00 */
[----:B-1----:R-:W-:-:S04]  /*7ae0*/  ISETP.NE.U32.AND P0, PT, R14, RZ, PT ;  /* 0x000000ff0e00720c */ /* 0x002fc80003f05070 */
[----:B------:R-:W-:Y:S02]  /*7af0*/  ISETP.NE.AND.EX P0, PT, R15, RZ, PT, P0 ;  /* 0x000000ff0f00720c */ /* 0x000fe40003f05300 */
[----:B0-----:R-:W-:-:S05]  /*7b00*/  I2FP.F32.U32 R5, R20 ;  /* 0x0000001400057245 */ /* 0x001fca0000201000 */
[----:B------:R-:W-:-:S04]  /*7b10*/  FMUL R5, R5, UR6 ;  /* 0x0000000605057c20 */ /* 0x000fc80008400000 */
[----:B------:R0:W1:Y:S02]  /*7b20*/  F2I.U32.TRUNC.NTZ R21, R5 ;  /* 0x0000000500157305 */ /* 0x000064000020f000 */
[----:B---34-:R-:W-:Y:S05]  /*7b30*/  @!P0 BRA `(.L_x_163) ;  /* 0x0000000000288947 */ /* 0x018fea0003800000 */
[----:B0-----:R-:W0:Y:S02]  /*7b40*/  LDC R5, c[0x0][0x634] ;  /* 0x00018d00ff057b82 */ /* 0x001e240000000800 */
        /* <DEDUP_REMOVED lines=9> */
.L_x_163:
[-CC-:B------:R-:W-:Y:S01]  /*7be0*/  SHF.R.U64 R17, R12, R16.reuse, R13.reuse ;  /* 0x000000100c117219 */ /* 0x180fe2000000120d */
[----:B------:R-:W3:Y:S01]  /*7bf0*/  LDC.64 R28, c[0x0][0x640] ;  /* 0x00019000ff1c7b82 */ /* 0x000ee20000000a00 */
[----:B0-----:R-:W-:Y:S01]  /*7c00*/  SHF.R.U32.HI R5, RZ, R16, R13 ;  /* 0x00000010ff057219 */ /* 0x001fe2000001160d */
[----:B-1----:R-:W-:Y:S01]  /*7c10*/  IMAD.MOV R21, RZ, RZ, -R21 ;  /* 0x000000ffff157224 */ /* 0x002fe200078e0a15 */
[----:B------:R-:W-:Y:S01]  /*7c20*/  IADD3 R11, P0, RZ, -R17, RZ ;  /* 0x80000011ff0b7210 */ /* 0x000fe20007f1e0ff */
[----:B------:R-:W-:Y:S02]  /*7c30*/  ULDC UR6, c[0x0][0x154] ;  /* 0x0000550000067ab9 */ /* 0x000fe40000000800 */
[----:B------:R-:W-:Y:S02]  /*7c40*/  IMAD R23, R23, R21, R20 ;  /* 0x0000001517177224 */ /* 0x000fe400078e0214 */
[----:B------:R-:W0:Y:S01]  /*7c50*/  LDC R12, c[0x0][0x618] ;  /* 0x00018600ff0c7b82 */ /* 0x000e220000000800 */
[----:B------:R-:W-:-:S02]  /*7c60*/  IMAD.X R5, RZ, RZ, ~R5, P0 ;  /* 0x000000ffff057224 */ /* 0x000fc400000e0e05 */
[----:B--2---:R-:W-:-:S04]  /*7c70*/  IMAD.WIDE.U32 R6, R11, R18, R2 ;  /* 0x000000120b067225 */ /* 0x004fc800078e0002 */
[----:B------:R-:W-:Y:S01]  /*7c80*/  IMAD R10, R5, R18, RZ ;  /* 0x00000012050a7224 */ /* 0x000fe200078e02ff */
[----:B------:R-:W1:Y:S03]  /*7c90*/  LDC R24, c[0x0][0x608] ;  /* 0x00018200ff187b82 */ /* 0x000e660000000800 */
[----:B------:R-:W-:Y:S02]  /*7ca0*/  IMAD R5, R11, R19, R10 ;  /* 0x000000130b057224 */ /* 0x000fe400078e020a */
[----:B------:R-:W-:Y:S02]  /*7cb0*/  IMAD.MOV.U32 R11, RZ, RZ, 0x1 ;  /* 0x00000001ff0b7424 */ /* 0x000fe400078e00ff */
[----:B------:R-:W-:Y:S01]  /*7cc0*/  IMAD.IADD R5, R7, 0x1, R5 ;  /* 0x0000000107057824 */ /* 0x000fe200078e0205 */
[----:B------:R-:W2:Y:S01]  /*7cd0*/  LDC R26, c[0x0][0x658] ;  /* 0x00019600ff1a7b82 */ /* 0x000ea20000000800 */
[----:B------:R-:W-:-:S02]  /*7ce0*/  I2FP.F32.U32 R7, R22 ;  /* 0x0000001600077245 */ /* 0x000fc40000201000 */
[----:B---3--:R-:W-:-:S03]  /*7cf0*/  ISETP.NE.U32.AND P0, PT, R28, RZ, PT ;  /* 0x000000ff1c00720c */ /* 0x008fc60003f05070 */
[----:B------:R-:W-:Y:S01]  /*7d00*/  FMUL R10, R7, UR6 ;  /* 0x00000006070a7c20 */ /* 0x000fe20008400000 */
[----:B------:R-:W-:Y:S01]  /*7d10*/  ISETP.NE.AND.EX P0, PT, R29, RZ, PT, P0 ;  /* 0x000000ff1d00720c */ /* 0x000fe20003f05300 */
[----:B------:R-:W3:Y:S01]  /*7d20*/  LDC R21, c[0x0][0x148] ;  /* 0x00005200ff157b82 */ /* 0x000ee20000000800 */
[-CC-:B0-----:R-:W-:Y:S01]  /*7d30*/  SHF.R.U64 R16, R6, R12.reuse, R5.reuse ;  /* 0x0000000c06107219 */ /* 0x181fe20000001205 */
[----:B------:R0:W4:Y:S01]  /*7d40*/  F2I.U32.TRUNC.NTZ R18, R10 ;  /* 0x0000000a00127305 */ /* 0x000122000020f000 */
[----:B------:R-:W-:Y:S01]  /*7d50*/  SHF.R.U32.HI R5, RZ, R12, R5 ;  /* 0x0000000cff057219 */ /* 0x000fe20000011605 */
[----:B------:R-:W-:-:S04]  /*7d60*/  IMAD.MOV.U32 R7, RZ, RZ, -0x1 ;  /* 0xffffffffff077424 */ /* 0x000fc800078e00ff */
[----:B------:R-:W0:Y:S01]  /*7d70*/  LDC R20, c[0x0][0x600] ;  /* 0x00018000ff147b82 */ /* 0x000e220000000800 */
[-CC-:B-1----:R-:W-:Y:S02]  /*7d80*/  SHF.R.U64 R14, R16, R24.reuse, R5.reuse ;  /* 0x00000018100e7219 */ /* 0x182fe40000001205 */
[----:B------:R-:W-:-:S05]  /*7d90*/  SHF.R.U32.HI R5, RZ, R24, R5 ;  /* 0x00000018ff057219 */ /* 0x000fca0000011605 */
[----:B------:R-:W1:Y:S01]  /*7da0*/  LDC R27, c[0x0][0x648] ;  /* 0x00019200ff1b7b82 */ /* 0x000e620000000800 */
[-C--:B--2---:R-:W-:Y:S02]  /*7db0*/  SHF.L.U32 R6, R7, R26.reuse, RZ ;  /* 0x0000001a07067219 */ /* 0x084fe400000006ff */
[-CC-:B------:R-:W-:Y:S02]  /*7dc0*/  SHF.R.U64 R19, R14, R26.reuse, R5.reuse ;  /* 0x0000001a0e137219 */ /* 0x180fe40000001205 */
[----:B------:R-:W-:Y:S02]  /*7dd0*/  SHF.R.U32.HI R7, RZ, R26, R5 ;  /* 0x0000001aff077219 */ /* 0x000fe40000011605 */
[----:B------:R-:W-:Y:S01]  /*7de0*/  LOP3.LUT R25, RZ, R6, RZ, 0x33, !PT ;  /* 0x00000006ff197212 */ /* 0x000fe200078e33ff */
[----:B------:R-:W2:Y:S01]  /*7df0*/  LDC R30, c[0x0][0x638] ;  /* 0x00018e00ff1e7b82 */ /* 0x000ea20000000800 */
[----:B------:R-:W-:Y:S01]  /*7e00*/  SHF.L.U32 R26, R11, R26, RZ ;  /* 0x0000001a0b1a7219 */ /* 0x000fe200000006ff */
[----:B------:R-:W-:-:S06]  /*7e10*/  IMAD.MOV.U32 R6, RZ, RZ, R19 ;  /* 0x000000ffff067224 */ /* 0x000fcc00078e0013 */
[----:B------:R-:W0:Y:S01]  /*7e20*/  LDC R31, c[0x0][0x610] ;  /* 0x00018400ff1f7b82 */ /* 0x000e220000000800 */
[----:B----4-:R-:W-:Y:S05]  /*7e30*/  @!P0 BRA `(.L_x_164) ;  /* 0x0000000000288947 */ /* 0x010fea0003800000 */
[----:B------:R-:W4:Y:S02]  /*7e40*/  LDC R6, c[0x0][0x64c] ;  /* 0x00019300ff067b82 */ /* 0x000f240000000800 */
[----:B----4-:R-:W-:-:S05]  /*7e50*/  IADD3 R5, P0, R19, R6, RZ ;  /* 0x0000000613057210 */ /* 0x010fca0007f1e0ff */
[----:B------:R-:W-:-:S04]  /*7e60*/  IMAD.X R15, RZ, RZ, R7, P0 ;  /* 0x000000ffff0f7224 */ /* 0x000fc800000e0607 */
[----:B------:R-:W-:-:S04]  /*7e70*/  IMAD.WIDE.U32 R6, R15, R28, RZ ;  /* 0x0000001c0f067225 */ /* 0x000fc800078e00ff */
[----:B0-----:R-:W-:-:S04]  /*7e80*/  IMAD.WIDE.U32 R10, P0, R5, R29, R6 ;  /* 0x0000001d050a7225 */ /* 0x001fc80007800006 */
[----:B------:R-:W-:-:S04]  /*7e90*/  IMAD.WIDE.U32 R6, R5, R28, RZ ;  /* 0x0000001c05067225 */ /* 0x000fc800078e00ff */
[----:B------:R-:W-:Y:S01]  /*7ea0*/  IMAD.X R13, RZ, RZ, RZ, P0 ;  /* 0x000000ffff0d7224 */ /* 0x000fe200000e06ff */
[----:B------:R-:W-:Y:S01]  /*7eb0*/  IADD3 RZ, P0, R7, R10, RZ ;  /* 0x0000000a07ff7210 */ /* 0x000fe20007f1e0ff */
[----:B------:R-:W-:-:S04]  /*7ec0*/  IMAD.MOV.U32 R12, RZ, RZ, R11 ;  /* 0x000000ffff0c7224 */ /* 0x000fc800078e000b */
[----:B------:R-:W-:-:S08]  /*7ed0*/  IMAD.WIDE.U32.X R6, R15, R29, R12, P0 ;  /* 0x0000001d0f067225 */ /* 0x000fd000000e040c */
.L_x_164:
[----:B-1----:R-:W-:Y:S01]  /*7ee0*/  SHF.R.U64 R5, R6, R27, R7 ;  /* 0x0000001b06057219 */ /* 0x002fe20000001207 */
[----:B0-----:R-:W-:Y:S01]  /*7ef0*/  VIADD R7, R20, 0xffffffff ;  /* 0xffffffff14077836 */ /* 0x001fe20000000000 */
[----:B------:R-:W-:Y:S01]  /*7f00*/  LOP3.LUT R32, R14, R25, RZ, 0xc0, !PT ;  /* 0x000000190e207212 */ /* 0x000fe200078ec0ff */
[----:B------:R-:W-:Y:S02]  /*7f10*/  IMAD.MOV R18, RZ, RZ, -R18 ;  /* 0x000000ffff127224 */ /* 0x000fe400078e0a12 */
[----:B------:R-:W-:Y:S01]  /*7f20*/  IMAD.MOV R6, RZ, RZ, -R5 ;  /* 0x000000ffff067224 */ /* 0x000fe200078e0a05 */
[----:B------:R-:W-:Y:S01]  /*7f30*/  LOP3.LUT R16, R16, R7, RZ, 0xc0, !PT ;  /* 0x0000000710107212 */ /* 0x000fe200078ec0ff */
[----:B------:R-:W-:Y:S02]  /*7f40*/  IMAD R32, R26, R5, R32 ;  /* 0x000000051a207224 */ /* 0x000fe400078e0220 */
[----:B---3--:R-:W-:Y:S02]  /*7f50*/  @P3 IMAD R23, R21, R18, R22 ;  /* 0x0000001215173224 */ /* 0x008fe400078e0216 */
[----:B--2---:R-:W-:-:S02]  /*7f60*/  IMAD R5, R6, R30, R19 ;  /* 0x0000001e06057224 */ /* 0x004fc400078e0213 */
[----:B------:R-:W-:Y:S02]  /*7f70*/  IMAD R32, R32, R31, R23 ;  /* 0x0000001f20207224 */ /* 0x000fe400078e0217 */
[----:B------:R-:W-:Y:S02]  /*7f80*/  IMAD R5, R5, R20, R16 ;  /* 0x0000001405057224 */ /* 0x000fe400078e0210 */
[----:B------:R-:W-:-:S03]  /*7f90*/  IMAD.MOV.U32 R6, RZ, RZ, 0x1 ;  /* 0x00000001ff067424 */ /* 0x000fc600078e00ff */
[----:B------:R-:W-:Y:S02]  /*7fa0*/  SEL R7, R5, R32, !P3 ;  /* 0x0000002005077207 */ /* 0x000fe40005800000 */
[----:B------:R-:W-:Y:S01]  /*7fb0*/  SEL R32, R32, R5, !P3 ;  /* 0x0000000520207207 */ /* 0x000fe20005800000 */
[----:B------:R-:W-:-:S07]  /*7fc0*/  IMAD.MOV.U32 R5, RZ, RZ, R17 ;  /* 0x000000ffff057224 */ /* 0x000fce00078e0011 */
.L_x_162:
[----:B------:R-:W-:Y:S01]  /*7fd0*/  LOP3.LUT P0, RZ, R6, 0xff, RZ, 0xc0, !PT ;  /* 0x000000ff06ff7812 */ /* 0x000fe2000780c0ff */
[----:B------:R-:W-:-:S12]  /*7fe0*/  IMAD.MOV.U32 R6, RZ, RZ, R32 ;  /* 0x000000ffff067224 */ /* 0x000fd800078e0020 */
[----:B------:R-:W-:Y:S05]  /*7ff0*/  @P0 BRA `(.L_x_165) ;  /* 0xffffff8c00c00947 */ /* 0x000fea000383ffff */
[----:B------:R-:W-:Y:S05]  /*8000*/  EXIT ;  /* 0x000000000000794d */ /* 0x000fea0003800000 */
.L_x_3:
[----:B0-----:R-:W-:Y:S01]  /*8010*/  ULDC.64 UR4, c[0x0][0x650] ;  /* 0x0001940000047ab9 */ /* 0x001fe20000000a00 */
        /* <DEDUP_REMOVED lines=25> */
.L_x_167:
[--C-:B------:R-:W-:Y:S01]  /*81b0*/  SHF.R.U64 R16, R14, R18, R15.reuse ;  /* 0x000000120e107219 */ /* 0x100fe2000000120f */
[----:B------:R-:W0:Y:S01]  /*81c0*/  LDC R22, c[0x0][0x618] ;  /* 0x00018600ff167b82 */ /* 0x000e220000000800 */
[----:B------:R-:W-:Y:S01]  /*81d0*/  I2FP.F32.U32 R7, R8 ;  /* 0x0000000800077245 */ /* 0x000fe20000201000 */
[----:B------:R-:W-:Y:S01]  /*81e0*/  ULDC UR4, c[0x0][0x150] ;  /* 0x0000540000047ab9 */ /* 0x000fe20000000800 */
[----:B------:R-:W-:Y:S02]  /*81f0*/  SHF.R.U32.HI R6, RZ, R18, R15 ;  /* 0x00000012ff067219 */ /* 0x000fe4000001160f */
[----:B------:R-:W-:Y:S01]  /*8200*/  IADD3 R9, P0, RZ, -R16, RZ ;  /* 0x80000010ff097210 */ /* 0x000fe20007f1e0ff */
[----:B------:R-:W-:Y:S01]  /*8210*/  FMUL R13, R7, UR4 ;  /* 0x00000004070d7c20 */ /* 0x000fe20008400000 */
[----:B------:R-:W-:Y:S01]  /*8220*/  ULDC UR4, c[0x0][0x154] ;  /* 0x0000550000047ab9 */ /* 0x000fe20000000800 */
[----:B------:R-:W1:Y:S02]  /*8230*/  LDC.64 R24, c[0x0][0x640] ;  /* 0x00019000ff187b82 */ /* 0x000e640000000a00 */
[----:B------:R-:W-:-:S02]  /*8240*/  IMAD.X R11, RZ, RZ, ~R6, P0 ;  /* 0x000000ffff0b7224 */ /* 0x000fc400000e0e06 */
[----:B------:R-:W2:Y:S01]  /*8250*/  F2I.U32.TRUNC.NTZ R13, R13 ;  /* 0x0000000d000d7305 */ /* 0x000ea2000020f000 */
[----:B------:R-:W-:-:S03]  /*8260*/  IMAD.WIDE.U32 R6, R9, R20, R2 ;  /* 0x0000001409067225 */ /* 0x000fc600078e0002 */
[----:B------:R-:W3:Y:S01]  /*8270*/  LDC R15, c[0x0][0x144] ;  /* 0x00005100ff0f7b82 */ /* 0x000ee20000000800 */
[----:B------:R-:W-:-:S04]  /*8280*/  IMAD R12, R11, R20, RZ ;  /* 0x000000140b0c7224 */ /* 0x000fc800078e02ff */
[----:B------:R-:W-:Y:S02]  /*8290*/  IMAD R9, R9, R21, R12 ;  /* 0x0000001509097224 */ /* 0x000fe400078e020c */
[----:B------:R-:W-:Y:S01]  /*82a0*/  IMAD.MOV.U32 R12, RZ, RZ, -0x1 ;  /* 0xffffffffff0c7424 */ /* 0x000fe200078e00ff */
[----:B------:R-:W4:Y:S01]  /*82b0*/  LDC R18, c[0x0][0x608] ;  /* 0x00018200ff127b82 */ /* 0x000f220000000800 */
[----:B------:R-:W-:Y:S01]  /*82c0*/  IMAD.IADD R7, R7, 0x1, R9 ;  /* 0x0000000107077824 */ /* 0x000fe200078e0209 */
[----:B------:R-:W-:-:S04]  /*82d0*/  I2FP.F32.U32 R9, R10 ;  /* 0x0000000a00097245 */ /* 0x000fc80000201000 */
[-C--:B0-----:R-:W-:Y:S01]  /*82e0*/  SHF.R.U64 R14, R6, R22.reuse, R7 ;  /* 0x00000016060e7219 */ /* 0x081fe20000001207 */
[----:B--2---:R-:W-:Y:S01]  /*82f0*/  IMAD.MOV R6, RZ, RZ, -R13 ;  /* 0x000000ffff067224 */ /* 0x004fe200078e0a0d */
[----:B------:R-:W0:Y:S01]  /*8300*/  LDC R11, c[0x0][0x658] ;  /* 0x00019600ff0b7b82 */ /* 0x000e220000000800 */
[----:B-1----:R-:W-:Y:S01]  /*8310*/  ISETP.NE.U32.AND P0, PT, R24, RZ, PT ;  /* 0x000000ff1800720c */ /* 0x002fe20003f05070 */
[----:B------:R-:W-:Y:S01]  /*8320*/  FMUL R9, R9, UR4 ;  /* 0x0000000409097c20 */ /* 0x000fe20008400000 */
[----:B------:R-:W-:Y:S02]  /*8330*/  SHF.R.U32.HI R7, RZ, R22, R7 ;  /* 0x00000016ff077219 */ /* 0x000fe40000011607 */
[----:B------:R-:W-:-:S03]  /*8340*/  ISETP.NE.AND.EX P0, PT, R25, RZ, PT, P0 ;  /* 0x000000ff1900720c */ /* 0x000fc60003f05300 */
[----:B------:R-:W1:Y:S01]  /*8350*/  LDC R21, c[0x0][0x148] ;  /* 0x00005200ff157b82 */ /* 0x000e620000000800 */
[----:B---3--:R-:W-:Y:S02]  /*8360*/  IMAD R22, R15, R6, R8 ;  /* 0x000000060f167224 */ /* 0x008fe400078e0208 */
[----:B------:R-:W-:-:S05]  /*8370*/  IMAD.MOV.U32 R8, RZ, RZ, 0x1 ;  /* 0x00000001ff087424 */ /* 0x000fca00078e00ff */
[----:B------:R-:W2:Y:S01]  /*8380*/  LDC R20, c[0x0][0x600] ;  /* 0x00018000ff147b82 */ /* 0x000ea20000000800 */
[-CC-:B----4-:R-:W-:Y:S02]  /*8390*/  SHF.R.U64 R17, R14, R18.reuse, R7.reuse ;  /* 0x000000120e117219 */ /* 0x190fe40000001207 */
[----:B------:R-:W-:Y:S02]  /*83a0*/  SHF.R.U32.HI R6, RZ, R18, R7 ;  /* 0x00000012ff067219 */ /* 0x000fe40000011607 */
[----:B------:R3:W4:Y:S03]  /*83b0*/  F2I.U32.TRUNC.NTZ R18, R9 ;  /* 0x0000000900127305 */ /* 0x000726000020f000 */
[----:B------:R-:W1:Y:S01]  /*83c0*/  LDC R23, c[0x0][0x648] ;  /* 0x00019200ff177b82 */ /* 0x000e620000000800 */
[-C--:B0-----:R-:W-:Y:S02]  /*83d0*/  SHF.R.U64 R19, R17, R11.reuse, R6 ;  /* 0x0000000b11137219 */ /* 0x081fe40000001206 */
[----:B------:R-:W-:-:S02]  /*83e0*/  SHF.L.U32 R12, R12, R11, RZ ;  /* 0x0000000b0c0c7219 */ /* 0x000fc400000006ff */
[-C--:B------:R-:W-:Y:S01]  /*83f0*/  SHF.R.U32.HI R7, RZ, R11.reuse, R6 ;  /* 0x0000000bff077219 */ /* 0x080fe20000011606 */
[----:B------:R-:W-:Y:S01]  /*8400*/  IMAD.MOV.U32 R6, RZ, RZ, R19 ;  /* 0x000000ffff067224 */ /* 0x000fe200078e0013 */
[----:B------:R-:W-:Y:S01]  /*8410*/  SHF.L.U32 R27, R8, R11, RZ ;  /* 0x0000000b081b7219 */ /* 0x000fe200000006ff */
[----:B------:R-:W0:Y:S01]  /*8420*/  LDC R26, c[0x0][0x638] ;  /* 0x00018e00ff1a7b82 */ /* 0x000e220000000800 */
[----:B------:R-:W-:-:S07]  /*8430*/  LOP3.LUT R28, RZ, R12, RZ, 0x33, !PT ;  /* 0x0000000cff1c7212 */ /* 0x000fce00078e33ff */
[----:B------:R-:W0:Y:S01]  /*8440*/  LDC R29, c[0x0][0x610] ;  /* 0x00018400ff1d7b82 */ /* 0x000e220000000800 */
[----:B---34-:R-:W-:Y:S05]  /*8450*/  @!P0 BRA `(.L_x_168) ;  /* 0x0000000000288947 */ /* 0x018fea0003800000 */
        /* <DEDUP_REMOVED lines=10> */
.L_x_168:
[----:B-1----:R-:W-:Y:S01]  /*8500*/  SHF.R.U64 R7, R6, R23, R7 ;  /* 0x0000001706077219 */ /* 0x002fe20000001207 */
[----:B--2---:R-:W-:Y:S01]  /*8510*/  VIADD R9, R20, 0xffffffff ;  /* 0xffffffff14097836 */ /* 0x004fe20000000000 */
[----:B------:R-:W-:Y:S01]  /*8520*/  LOP3.LUT R6, R17, R28, RZ, 0xc0, !PT ;  /* 0x0000001c11067212 */ /* 0x000fe200078ec0ff */
[----:B------:R-:W-:Y:S02]  /*8530*/  IMAD.MOV R18, RZ, RZ, -R18 ;  /* 0x000000ffff127224 */ /* 0x000fe400078e0a12 */
[----:B------:R-:W-:Y:S02]  /*8540*/  IMAD.MOV R8, RZ, RZ, -R7 ;  /* 0x000000ffff087224 */ /* 0x000fe400078e0a07 */
[----:B------:R-:W-:Y:S01]  /*8550*/  IMAD R11, R27, R7, R6 ;  /* 0x000000071b0b7224 */ /* 0x000fe200078e0206 */
[----:B------:R-:W-:Y:S01]  /*8560*/  LOP3.LUT R7, R14, R9, RZ, 0xc0, !PT ;  /* 0x000000090e077212 */ /* 0x000fe200078ec0ff */
[----:B------:R-:W-:Y:S02]  /*8570*/  @P3 IMAD R22, R21, R18, R10 ;  /* 0x0000001215163224 */ /* 0x000fe400078e020a */
[----:B0-----:R-:W-:-:S02]  /*8580*/  IMAD R6, R8, R26, R19 ;  /* 0x0000001a08067224 */ /* 0x001fc400078e0213 */
[----:B------:R-:W-:Y:S02]  /*8590*/  IMAD R11, R11, R29, R22 ;  /* 0x0000001d0b0b7224 */ /* 0x000fe400078e0216 */
[----:B------:R-:W-:Y:S02]  /*85a0*/  IMAD R6, R6, R20, R7 ;  /* 0x0000001406067224 */ /* 0x000fe400078e0207 */
[----:B------:R-:W-:-:S03]  /*85b0*/  IMAD.MOV.U32 R8, RZ, RZ, 0x1 ;  /* 0x00000001ff087424 */ /* 0x000fc600078e00ff */
[----:B------:R-:W-:Y:S02]  /*85c0*/  SEL R14, R6, R11, !P3 ;  /* 0x0000000b060e7207 */ /* 0x000fe40005800000 */
[----:B------:R-:W-:Y:S01]  /*85d0*/  SEL R11, R11, R6, !P3 ;  /* 0x000000060b0b7207 */ /* 0x000fe20005800000 */
[----:B------:R-:W-:Y:S01]  /*85e0*/  IMAD.MOV.U32 R6, RZ, RZ, R16 ;  /* 0x000000ffff067224 */ /* 0x000fe200078e0010 */
[----:B------:R-:W-:-:S07]  /*85f0*/  PRMT R7, R8, 0x7610, R7 ;  /* 0x0000761008077816 */ /* 0x000fce0000000007 */
.L_x_166:
[----:B------:R-:W-:-:S08]  /*8600*/  NOP ;  /* 0x0000000000007918 */ /* 0x000fd00000000000 */
[----:B------:R-:W0:-:S00]  /*8610*/  USETMAXREG.DEALLOC.CTAPOOL 0x28 ;  /* 0x00000028000079c8 */ /* 0x000e0000080e0500 */
[----:B0-----:R-:W-:-:S13]  /*8620*/  ISETP.NE.AND P0, PT, R5, RZ, PT ;  /* 0x000000ff0500720c */ /* 0x001fda0003f05270 */
[----:B------:R-:W-:Y:S05]  /*8630*/  @P0 EXIT ;  /* 0x000000000000094d */ /* 0x000fea0003800000 */
[----:B------:R-:W-:Y:S01]  /*8640*/  LOP3.LUT P0, RZ, R7, 0xff, RZ, 0xc0, !PT ;  /* 0x000000ff07ff7812 */ /* 0x000fe2000780c0ff */
[----:B------:R-:W-:Y:S02]  /*8650*/  IMAD.MOV.U32 R5, RZ, RZ, 0x1 ;  /* 0x00000001ff057424 */ /* 0x000fe400078e00ff */
[----:B------:R-:W-:-:S10]  /*8660*/  IMAD.MOV.U32 R13, RZ, RZ, RZ ;  /* 0x000000ffff0d7224 */ /* 0x000fd400078e00ff */
[----:B------:R-:W-:Y:S05]  /*8670*/  @!P0 BRA `(.L_x_169) ;  /* 0x0000000c00308947 */ /* 0x000fea0003800000 */
[----:B------:R-:W0:Y:S01]  /*8680*/  LDC R5, c[0x0][0x28c] ;  /* 0x0000a300ff057b82 */ /* 0x000e220000000800 */
[----:B------:R-:W-:Y:S01]  /*8690*/  ULDC UR5, c[0x0][0x600] ;  /* 0x0001800000057ab9 */ /* 0x000fe20000000800 */
[----:B------:R-:W-:Y:S01]  /*86a0*/  ULDC UR4, c[0x0][0xc] ;  /* 0x0000030000047ab9 */ /* 0x000fe20000000800 */
[----:B------:R-:W-:Y:S01]  /*86b0*/  UIADD3 UR16, UR5, -0x1, URZ ;  /* 0xffffffff05107890 */ /* 0x000fe2000fffe03f */
[C---:B------:R-:W-:Y:S01]  /*86c0*/  LOP3.LUT P2, RZ, R0.reuse, 0x7f, RZ, 0xc0, !PT ;  /* 0x0000007f00ff7812 */ /* 0x040fe2000784c0ff */
[----:B------:R-:W-:Y:S01]  /*86d0*/  ULDC UR6, c[0x0][0x658] ;  /* 0x0001960000067ab9 */ /* 0x000fe20000000800 */
[----:B------:R-:W-:Y:S01]  /*86e0*/  ULDC UR5, c[0x0][0x10] ;  /* 0x0000040000057ab9 */ /* 0x000fe20000000800 */
[----:B------:R-:W-:Y:S01]  /*86f0*/  UMOV UR7, 0xffffffff ;  /* 0xffffffff00077882 */ /* 0x000fe20000000000 */
[----:B------:R-:W-:Y:S01]  /*8700*/  UMOV UR8, 0x1 ;  /* 0x0000000100087882 */ /* 0x000fe20000000000 */
[----:B------:R-:W-:Y:S01]  /*8710*/  UIMAD.WIDE.U32 UR4, UR4, UR5, URZ ;  /* 0x00000005040472a5 */ /* 0x000fe2000f8e003f */
[----:B------:R-:W-:Y:S01]  /*8720*/  LOP3.LUT P0, RZ, R0, 0x1f, RZ, 0xc0, !PT ;  /* 0x0000001f00ff7812 */ /* 0x000fe2000780c0ff */
[----:B------:R-:W-:Y:S01]  /*8730*/  USHF.L.U32 UR7, UR7, UR6, URZ ;  /* 0x0000000607077299 */ /* 0x000fe2000800063f */
[----:B------:R-:W-:Y:S01]  /*8740*/  BSSY B0, `(.L_x_169) ;  /* 0x00000bf000007945 */ /* 0x000fe20003800000 */
[----:B------:R-:W-:Y:S01]  /*8750*/  USHF.L.U32 UR18, UR8, UR6, URZ ;  /* 0x0000000608127299 */ /* 0x000fe2000800063f */
[----:B------:R-:W-:Y:S01]  /*8760*/  IMAD.MOV.U32 R15, RZ, RZ, 0x1 ;  /* 0x00000001ff0f7424 */ /* 0x000fe200078e00ff */
[----:B------:R-:W-:Y:S01]  /*8770*/  LOP3.LUT R16, R4, 0x2, RZ, 0xfc, !PT ;  /* 0x0000000204107812 */ /* 0x000fe200078efcff */
[----:B------:R-:W-:Y:S01]  /*8780*/  ULDC UR6, c[0x0][0x14] ;  /* 0x0000050000067ab9 */ /* 0x000fe20000000800 */
[----:B------:R-:W-:Y:S01]  /*8790*/  PLOP3.LUT P0, PT, P0, P2, PT, 0x8a, 0x0 ;  /* 0x000000000000781c */ /* 0x000fe20000705172 */
[----:B------:R-:W-:Y:S01]  /*87a0*/  UIMAD.WIDE.U32 UR20, UR4, UR6, URZ ;  /* 0x00000006041472a5 */ /* 0x000fe2000f8e003f */
[----:B------:R-:W-:Y:S01]  /*87b0*/  IMAD.MOV.U32 R13, RZ, RZ, RZ ;  /* 0x000000ffff0d7224 */ /* 0x000fe200078e00ff */
[----:B------:R-:W-:-:S02]  /*87c0*/  UIMAD UR13, UR5, UR6, URZ ;  /* 0x00000006050d72a4 */ /* 0x000fc4000f8e023f */
[----:B------:R-:W-:Y:S01]  /*87d0*/  ULOP3.LUT UR17, URZ, UR7, URZ, 0x33, !UPT ;  /* 0x000000073f117292 */ /* 0x000fe2000f8e333f */
[----:B0-----:R-:W-:Y:S01]  /*87e0*/  VIADD R5, R5, 0x7f ;  /* 0x0000007f05057836 */ /* 0x001fe20000000000 */
[----:B------:R-:W-:Y:S01]  /*87f0*/  UIADD3 UR13, UR21, UR13, URZ ;  /* 0x0000000d150d7290 */ /* 0x000fe2000fffe03f */
[----:B------:R-:W-:-:S03]  /*8800*/  ULDC.64 UR22, c[0x0][0x198] ;  /* 0x0000660000167ab9 */ /* 0x000fc60000000a00 */
[----:B------:R-:W-:-:S04]  /*8810*/  SHF.R.S32.HI R8, RZ, 0x1f, R5 ;  /* 0x0000001fff087819 */ /* 0x000fc80000011405 */
[----:B------:R-:W-:Y:S01]  /*8820*/  LEA.HI R8, R8, R5, RZ, 0x7 ;  /* 0x0000000508087211 */ /* 0x000fe200078f38ff */
[----:B------:R-:W-:-:S03]  /*8830*/  IMAD.MOV.U32 R5, RZ, RZ, 0x1 ;  /* 0x00000001ff057424 */ /* 0x000fc600078e00ff */
[----:B------:R-:W-:-:S05]  /*8840*/  SHF.R.S32.HI R12, RZ, 0x7, R8 ;  /* 0x00000007ff0c7819 */ /* 0x000fca0000011408 */
[----:B------:R-:W-:-:S07]  /*8850*/  VIADD R0, R12, 0x1 ;  /* 0x000000010c007836 */ /* 0x000fce0000000000 */
.L_x_181:
[----:B------:R-:W-:-:S03]  /*8860*/  UMOV UR4, 0xffffffff ;  /* 0xffffffff00047882 */ /* 0x000fc60000000000 */
[----:B------:R-:W-:Y:S05]  /*8870*/  BRA.DIV UR4, `(.L_x_170) ;  /* 0x0000000e047c7947 */ /* 0x000fea000b800000 */
[----:B------:R-:W-:-:S13]  /*8880*/  ELECT P1, URZ, PT ;  /* 0x00000000003f782f */ /* 0x000fda0003820000 */
.L_x_191:
[----:B------:R-:W0:Y:S01]  /*8890*/  LDC R7, c[0x0][0x28c] ;  /* 0x0000a300ff077b82 */ /* 0x000e220000000800 */
[----:B------:R-:W-:Y:S01]  /*88a0*/  BSSY B1, `(.L_x_171) ;  /* 0x0000037000017945 */ /* 0x000fe20003800000 */
[----:B0-----:R-:W-:-:S13]  /*88b0*/  ISETP.LT.OR P1, PT, R7, 0x1, !P1 ;  /* 0x000000010700780c */ /* 0x001fda0004f21670 */
[----:B------:R-:W-:Y:S05]  /*88c0*/  @P1 BRA `(.L_x_172) ;  /* 0x0000000000d01947 */ /* 0x000fea0003800000 */
[----:B------:R-:W-:Y:S02]  /*88d0*/  IMAD.SHL.U32 R14, R14, 0x40, RZ ;  /* 0x000000400e0e7824 */ /* 0x000fe400078e00ff */
[----:B------:R-:W-:Y:S02]  /*88e0*/  IMAD.SHL.U32 R17, R11, 0x100, RZ ;  /* 0x000001000b117824 */ /* 0x000fe400078e00ff */
[----:B------:R-:W-:Y:S02]  /*88f0*/  IMAD.MOV.U32 R20, RZ, RZ, RZ ;  /* 0x000000ffff147224 */ /* 0x000fe400078e00ff */
[----:B------:R-:W-:Y:S02]  /*8900*/  IMAD.MOV.U32 R7, RZ, RZ, R0 ;  /* 0x000000ffff077224 */ /* 0x000fe400078e0000 */
[----:B------:R-:W-:Y:S02]  /*8910*/  IMAD.MOV.U32 R8, RZ, RZ, R5 ;  /* 0x000000ffff087224 */ /* 0x000fe400078e0005 */
[----:B------:R-:W-:-:S07]  /*8920*/  IMAD.MOV.U32 R9, RZ, RZ, R13 ;  /* 0x000000ffff097224 */ /* 0x000fce00078e000d */
.L_x_176:
[----:B------:R-:W0:Y:S01]  /*8930*/  S2R R11, SR_CgaCtaId ;  /* 0x00000000000b7919 */ /* 0x000e220000008800 */
[----:B------:R-:W-:-:S04]  /*8940*/  MOV R10, 0x400 ;  /* 0x00000400000a7802 */ /* 0x000fc80000000f00 */
[----:B0-----:R-:W-:Y:S02]  /*8950*/  LEA R18, R11, R10, 0x18 ;  /* 0x0000000a0b127211 */ /* 0x001fe400078ec0ff */
[----:B------:R-:W-:Y:S01]  /*8960*/  SHF.L.U32 R10, R8, 0x1f, RZ ;  /* 0x0000001f080a7819 */ /* 0x000fe200000006ff */
[----:B------:R-:W0:Y:S02]  /*8970*/  @!P2 LDC R11, c[0x0][0x500] ;  /* 0x00014000ff0bab82 */ /* 0x000e240000000800 */
[----:B------:R-:W-:-:S04]  /*8980*/  IMAD R19, R9, 0x8, R18 ;  /* 0x0000000809137824 */ /* 0x000fc800078e0212 */
[----:B------:R-:W1:Y:S02]  /*8990*/  SYNCS.PHASECHK.TRANS64.TRYWAIT P1, [R19+URZ+0x18], R10 ;  /* 0x0000180a130075a7 */ /* 0x000e64000802017f */
[----:B-1----:R-:W-:Y:S05]  /*89a0*/  @!P1 BRA `(.L_x_173) ;  /* 0x0000000c00509947 */ /* 0x002fea0003800000 */
.L_x_192:
[----:B-1----:R-:W-:Y:S01]  /*89b0*/  PRMT R10, R16, 0x9910, RZ ;  /* 0x00009910100a7816 */ /* 0x002fe200000000ff */
[----:B0-----:R0:W-:Y:S03]  /*89c0*/  @!P2 SYNCS.ARRIVE.TRANS64 RZ, [R19+URZ], R11 ;  /* 0x0000000b13ffa9a7 */ /* 0x0011e6000800003f */
[----:B------:R-:W-:-:S13]  /*89d0*/  ISETP.NE.AND P1, PT, R10, 0x2, PT ;  /* 0x000000020a00780c */ /* 0x000fda0003f25270 */
[----:B0-----:R-:W-:Y:S05]  /*89e0*/  @P1 BRA `(.L_x_174) ;  /* 0x0000000000041947 */ /* 0x001fea0003800000 */
[----:B------:R-:W-:Y:S01]  /*89f0*/  BPT.TRAP 0x1 ;  /* 0x000000040000795c */ /* 0x000fe20000300000 */
.L_x_174:
[----:B------:R-:W-:Y:S05]  /*8a00*/  @P0 BRA `(.L_x_175) ;  /* 0x0000000000040947 */ /* 0x000fea0003800000 */
[----:B------:R-:W-:Y:S01]  /*8a10*/  BPT.TRAP 0x1 ;  /* 0x000000040000795c */ /* 0x000fe20000300000 */
.L_x_175:
[--C-:B------:R-:W-:Y:S01]  /*8a20*/  IMAD R10, R9, 0x8000, R18.reuse ;  /* 0x00008000090a7824 */ /* 0x100fe200078e0212 */
[----:B------:R-:W-:Y:S01]  /*8a30*/  R2UR UR9, R19 ;  /* 0x00000000130972ca */ /* 0x000fe200000e0000 */
[----:B------:R-:W-:Y:S01]  /*8a40*/  IMAD R18, R9, 0x2000, R18 ;  /* 0x0000200009127824 */ /* 0x000fe200078e0212 */
[----:B------:R-:W-:Y:S01]  /*8a50*/  UIADD3 UR4, UP0, UR22, 0xf0, URZ ;  /* 0x000000f016047890 */ /* 0x000fe2000ff1e03f */
[----:B------:R-:W-:Y:S01]  /*8a60*/  VIADD R7, R7, 0xffffffff ;  /* 0xffffffff07077836 */ /* 0x000fe20000000000 */
[----:B------:R-:W-:Y:S01]  /*8a70*/  R2UR UR5, R10 ;  /* 0x000000000a0572ca */ /* 0x000fe200000e0000 */
[----:B------:R-:W-:Y:S01]  /*8a80*/  UIADD3 UR24, UP1, UR22, 0x1f0, URZ ;  /* 0x000001f016187890 */ /* 0x000fe2000ff3e03f */
[----:B------:R-:W-:Y:S01]  /*8a90*/  R2UR UR8, R18 ;  /* 0x00000000120872ca */ /* 0x000fe200000e0000 */
[----:B------:R-:W-:Y:S01]  /*8aa0*/  VIADD R9, R9, 0x1 ;  /* 0x0000000109097836 */ /* 0x000fe20000000000 */
[----:B------:R-:W-:Y:S01]  /*8ab0*/  R2UR UR11, R17 ;  /* 0x00000000110b72ca */ /* 0x000fe200000e0000 */
[----:B------:R-:W-:Y:S01]  /*8ac0*/  UIADD3.X UR25, URZ, UR23, URZ, UP1, !UPT ;  /* 0x000000173f197290 */ /* 0x000fe20008ffe43f */
[----:B------:R-:W-:Y:S01]  /*8ad0*/  R2UR UR10, R20 ;  /* 0x00000000140a72ca */ /* 0x000fe200000e0000 */
[----:B------:R-:W-:Y:S01]  /*8ae0*/  UMOV UR6, 0x0 ;  /* 0x0000000000067882 */ /* 0x000fe20000000000 */
[----:B------:R-:W-:Y:S01]  /*8af0*/  R2UR UR12, R6 ;  /* 0x00000000060c72ca */ /* 0x000fe200000e0000 */
[----:B------:R-:W-:Y:S01]  /*8b00*/  UMOV UR7, 0x10000000 ;  /* 0x1000000000077882 */ /* 0x000fe20000000000 */
[----:B------:R-:W-:Y:S01]  /*8b10*/  R2UR UR19, R14 ;  /* 0x000000000e1372ca */ /* 0x000fe200000e0000 */
[----:B------:R-:W-:Y:S01]  /*8b20*/  VIADD R20, R20, 0x80 ;  /* 0x0000008014147836 */ /* 0x000fe20000000000 */
[----:B------:R-:W-:Y:S01]  /*8b30*/  ISETP.GT.AND P4, PT, R7, 0x1, PT ;  /* 0x000000010700780c */ /* 0x000fe20003f84270 */
[----:B------:R-:W-:Y:S01]  /*8b40*/  UIADD3 UR14, UR5, 0x100, URZ ;  /* 0x00000100050e7890 */ /* 0x000fe2000fffe03f */
[----:B------:R-:W-:Y:S01]  /*8b50*/  ISETP.NE.AND P1, PT, R9, 0x3, PT ;  /* 0x000000030900780c */ /* 0x000fe20003f25270 */
[----:B------:R-:W-:-:S02]  /*8b60*/  UIADD3.X UR5, URZ, UR23, URZ, UP0, !UPT ;  /* 0x000000173f057290 */ /* 0x000fc400087fe43f */
[----:B------:R-:W-:Y:S01]  /*8b70*/  UIADD3 UR15, UR8, 0x18100, URZ ;  /* 0x00018100080f7890 */ /* 0x000fe2000fffe03f */
[----:B------:R-:W-:Y:S02]  /*8b80*/  SEL R11, RZ, 0x1, P1 ;  /* 0x00000001ff0b7807 */ /* 0x000fe40000800000 */
[----:B------:R-:W-:Y:S01]  /*8b90*/  UMOV UR8, UR14 ;  /* 0x0000000e00087c82 */ /* 0x000fe20008000000 */
[----:B------:R-:W-:Y:S02]  /*8ba0*/  SEL R9, R9, RZ, P1 ;  /* 0x000000ff09097207 */ /* 0x000fe40000800000 */
[----:B------:R-:W-:Y:S01]  /*8bb0*/  LOP3.LUT R8, R8, R11, RZ, 0x3c, !PT ;  /* 0x0000000b08087212 */ /* 0x000fe200078e3cff */
[----:B------:R0:W-:Y:S02]  /*8bc0*/  UTMALDG.3D [UR8], [UR4], desc[UR6] ;  /* 0x00000608040075b4 */ /* 0x0001e40008011000 */
[----:B0-----:R-:W-:Y:S01]  /*8bd0*/  UMOV UR8, UR15 ;  /* 0x0000000f00087c82 */ /* 0x001fe20008000000 */
[----:B------:R-:W-:-:S02]  /*8be0*/  UMOV UR11, UR19 ;  /* 0x00000013000b7c82 */ /* 0x000fc40008000000 */
[----:B------:R0:W-:Y:S02]  /*8bf0*/  UTMALDG.3D [UR8], [UR24], desc[UR6] ;  /* 0x00000608180075b4 */ /* 0x0001e40008011000 */
[----:B0-----:R-:W-:Y:S05]  /*8c00*/  @P4 BRA `(.L_x_176) ;  /* 0xfffffffc00484947 */ /* 0x001fea000383ffff */
.L_x_172:
[----:B------:R-:W-:Y:S05]  /*8c10*/  BSYNC B1 ;  /* 0x0000000000017941 */ /* 0x000fea0003800000 */
.L_x_171:
[----:B------:R-:W-:Y:S01]  /*8c20*/  LOP3.LUT P4, RZ, R15, 0xff, RZ, 0xc0, !PT ;  /* 0x000000ff0fff7812 */ /* 0x000fe2000788c0ff */
[----:B------:R-:W-:Y:S01]  /*8c30*/  IMAD.IADD R13, R12, 0x1, R13 ;  /* 0x000000010c0d7824 */ /* 0x000fe200078e020d */
[----:B------:R-:W-:Y:S01]  /*8c40*/  IADD3 R2, P5, R2, UR20, RZ ;  /* 0x0000001402027c10 */ /* 0x000fe2000ffbe0ff */
[----:B------:R-:W-:Y:S01]  /*8c50*/  ULDC.64 UR4, c[0x0][0x650] ;  /* 0x0001940000047ab9 */ /* 0x000fe20000000a00 */
[----:B------:R-:W-:Y:S01]  /*8c60*/  BSSY B1, `(.L_x_177) ;  /* 0x000006a000017945 */ /* 0x000fe20003800000 */
[----:B------:R-:W-:Y:S01]  /*8c70*/  IMAD.MOV.U32 R11, RZ, RZ, -0x1 ;  /* 0xffffffffff0b7424 */ /* 0x000fe200078e00ff */
[----:B------:R-:W-:Y:S01]  /*8c80*/  ISETP.GT.U32.AND P1, PT, R13, 0x2, PT ;  /* 0x000000020d00780c */ /* 0x000fe20003f24070 */
[----:B------:R-:W-:Y:S01]  /*8c90*/  IMAD.MOV.U32 R14, RZ, RZ, -0x1 ;  /* 0xffffffffff0e7424 */ /* 0x000fe200078e00ff */
[----:B------:R-:W-:Y:S02]  /*8ca0*/  IADD3.X R3, R3, UR13, RZ, P5, !PT ;  /* 0x0000000d03037c10 */ /* 0x000fe4000affe4ff */
[----:B------:R-:W-:-:S02]  /*8cb0*/  ISETP.LT.U32.AND P1, PT, R12, 0x3, P1 ;  /* 0x000000030c00780c */ /* 0x000fc40000f21070 */
[----:B------:R-:W-:Y:S01]  /*8cc0*/  PRMT R15, RZ, 0x7610, R15 ;  /* 0x00007610ff0f7816 */ /* 0x000fe2000000000f */
[----:B------:R-:W0:Y:S01]  /*8cd0*/  @P4 S2R R7, SR_CgaCtaId ;  /* 0x0000000000074919 */ /* 0x000e220000008800 */
[----:B------:R-:W-:-:S04]  /*8ce0*/  @P4 MOV R6, 0x400 ;  /* 0x0000040000064802 */ /* 0x000fc80000000f00 */
[----:B0-----:R-:W-:Y:S01]  /*8cf0*/  @P4 LEA R8, R7, R6, 0x18 ;  /* 0x0000000607084211 */ /* 0x001fe200078ec0ff */
[----:B------:R-:W-:Y:S01]  /*8d00*/  IMAD.WIDE.U32 R6, R13, -0x55555555, RZ ;  /* 0xaaaaaaab0d067825 */ /* 0x000fe200078e00ff */
[----:B------:R-:W-:Y:S02]  /*8d10*/  SEL R6, RZ, 0x1, !P1 ;  /* 0x00000001ff067807 */ /* 0x000fe40004800000 */
[----:B------:R-:W-:Y:S01]  /*8d20*/  ISETP.GE.U32.AND P1, PT, R2, UR4, PT ;  /* 0x0000000402007c0c */ /* 0x000fe2000bf26070 */
[----:B------:R0:W-:Y:S01]  /*8d30*/  @P4 SYNCS.ARRIVE.TRANS64.A1T0 RZ, [R8+URZ+0x48], RZ ;  /* 0x000048ff08ff49a7 */ /* 0x0001e2000810003f */
[----:B------:R-:W-:Y:S02]  /*8d40*/  ISETP.GE.U32.AND P4, PT, R12, 0x3, PT ;  /* 0x000000030c00780c */ /* 0x000fe40003f86070 */
[----:B------:R-:W-:Y:S02]  /*8d50*/  ISETP.GE.U32.AND.EX P1, PT, R3, UR5, PT, P1 ;  /* 0x0000000503007c0c */ /* 0x000fe4000bf26110 */
[----:B------:R-:W-:Y:S01]  /*8d60*/  LOP3.LUT R5, R5, R6, RZ, 0x3c, !PT ;  /* 0x0000000605057212 */ /* 0x000fe200078e3cff */
[----:B------:R-:W-:Y:S01]  /*8d70*/  IMAD.MOV.U32 R6, RZ, RZ, -0x1 ;  /* 0xffffffffff067424 */ /* 0x000fe200078e00ff */
[----:B0-----:R-:W-:-:S02]  /*8d80*/  SHF.R.U32.HI R8, RZ, 0x1, R7 ;  /* 0x00000001ff087819 */ /* 0x001fc40000011607 */
[----:B------:R-:W-:-:S03]  /*8d90*/  PRMT R7, RZ, 0x7610, R7 ;  /* 0x00007610ff077816 */ /* 0x000fc60000000007 */
[----:B------:R-:W-:Y:S02]  /*8da0*/  IMAD R13, R8, -0x3, R13 ;  /* 0xfffffffd080d7824 */ /* 0x000fe400078e020d */
[----:B------:R-:W-:Y:S02]  /*8db0*/  @P4 LOP3.LUT R5, R5, 0x1, R8, 0x78, !PT ;  /* 0x0000000105054812 */ /* 0x000fe400078e7808 */
[----:B------:R-:W-:Y:S05]  /*8dc0*/  @P1 BRA `(.L_x_178) ;  /* 0x00000004004c1947 */ /* 0x000fea0003800000 */
[----:B------:R-:W-:Y:S01]  /*8dd0*/  ULDC.64 UR4, c[0x0][0x628] ;  /* 0x00018a0000047ab9 */ /* 0x000fe20000000a00 */
[----:B------:R-:W0:Y:S01]  /*8de0*/  S2R R17, SR_CTAID.X ;  /* 0x0000000000117919 */ /* 0x000e220000002500 */
[----:B------:R-:W-:Y:S01]  /*8df0*/  ISETP.NE.U32.AND P1, PT, RZ, UR4, PT ;  /* 0x00000004ff007c0c */ /* 0x000fe2000bf25070 */
[----:B------:R-:W-:Y:S01]  /*8e00*/  ULDC UR7, c[0x0][0x630] ;  /* 0x00018c0000077ab9 */ /* 0x000fe20000000800 */
[----:B------:R-:W-:Y:S01]  /*8e10*/  IMAD.MOV.U32 R6, RZ, RZ, R2 ;  /* 0x000000ffff067224 */ /* 0x000fe200078e0002 */
[----:B------:R-:W1:Y:S01]  /*8e20*/  S2R R14, SR_CTAID.Y ;  /* 0x00000000000e7919 */ /* 0x000e620000002600 */
[----:B------:R-:W-:Y:S01]  /*8e30*/  ISETP.NE.AND.EX P1, PT, RZ, UR5, PT, P1 ;  /* 0x00000005ff007c0c */ /* 0x000fe2000bf25310 */
[----:B------:R-:W-:-:S12]  /*8e40*/  IMAD.MOV.U32 R7, RZ, RZ, R3 ;  /* 0x000000ffff077224 */ /* 0x000fd800078e0003 */
[----:B------:R-:W-:Y:S05]  /*8e50*/  @!P1 BRA `(.L_x_179) ;  /* 0x0000000000289947 */ /* 0x000fea0003800000 */
[----:B------:R-:W-:Y:S02]  /*8e60*/  ULDC UR6, c[0x0][0x634] ;  /* 0x00018d0000067ab9 */ /* 0x000fe40000000800 */
[----:B------:R-:W-:-:S05]  /*8e70*/  IADD3 R11, P1, R2, UR6, RZ ;  /* 0x00000006020b7c10 */ /* 0x000fca000ff3e0ff */
[----:B------:R-:W-:-:S04]  /*8e80*/  IMAD.X R19, RZ, RZ, R3, P1 ;  /* 0x000000ffff137224 */ /* 0x000fc800008e0603 */
[----:B------:R-:W-:-:S04]  /*8e90*/  IMAD.WIDE.U32 R8, R19, UR4, RZ ;  /* 0x0000000413087c25 */ /* 0x000fc8000f8e00ff */
[----:B------:R-:W-:-:S04]  /*8ea0*/  IMAD.WIDE.U32 R8, P1, R11, UR5, R8 ;  /* 0x000000050b087c25 */ /* 0x000fc8000f820008 */
[----:B------:R-:W-:-:S04]  /*8eb0*/  IMAD.WIDE.U32 R10, R11, UR4, RZ ;  /* 0x000000040b0a7c25 */ /* 0x000fc8000f8e00ff */
[----:B------:R-:W-:Y:S01]  /*8ec0*/  IMAD.X R7, RZ, RZ, RZ, P1 ;  /* 0x000000ffff077224 */ /* 0x000fe200008e06ff */
[----:B------:R-:W-:Y:S01]  /*8ed0*/  IADD3 RZ, P1, R11, R8, RZ ;  /* 0x000000080bff7210 */ /* 0x000fe20007f3e0ff */
[----:B------:R-:W-:-:S04]  /*8ee0*/  IMAD.MOV.U32 R6, RZ, RZ, R9 ;  /* 0x000000ffff067224 */ /* 0x000fc800078e0009 */
[----:B------:R-:W-:-:S08]  /*8ef0*/  IMAD.WIDE.U32.X R6, R19, UR5, R6, P1 ;  /* 0x0000000513067c25 */ /* 0x000fd000088e0406 */
.L_x_179:
[--C-:B------:R-:W-:Y:S01]  /*8f00*/  SHF.R.U64 R10, R6, UR7, R7.reuse ;  /* 0x00000007060a7c19 */ /* 0x100fe20008001207 */
[----:B------:R-:W-:Y:S01]  /*8f10*/  ULDC.64 UR4, c[0x0][0x620] ;  /* 0x0001880000047ab9 */ /* 0x000fe20000000a00 */
[----:B------:R-:W-:Y:S01]  /*8f20*/  SHF.R.U32.HI R6, RZ, UR7, R7 ;  /* 0x00000007ff067c19 */ /* 0x000fe20008011607 */
[----:B------:R-:W2:Y:S01]  /*8f30*/  LDC R22, c[0x0][0x144] ;  /* 0x00005100ff167b82 */ /* 0x000ea20000000800 */
[----:B------:R-:W-:Y:S01]  /*8f40*/  IADD3 R9, P1, RZ, -R10, RZ ;  /* 0x8000000aff097210 */ /* 0x000fe20007f3e0ff */
[----:B------:R-:W-:Y:S01]  /*8f50*/  ULDC.64 UR8, c[0x0][0x640] ;  /* 0x0001900000087ab9 */ /* 0x000fe20000000a00 */
[----:B0-----:R-:W-:Y:S01]  /*8f60*/  I2FP.F32.U32 R11, R17 ;  /* 0x00000011000b7245 */ /* 0x001fe20000201000 */
[----:B------:R-:W-:Y:S02]  /*8f70*/  ULDC UR6, c[0x0][0x608] ;  /* 0x0001820000067ab9 */ /* 0x000fe40000000800 */
[----:B------:R-:W-:Y:S01]  /*8f80*/  IMAD.X R6, RZ, RZ, ~R6, P1 ;  /* 0x000000ffff067224 */ /* 0x000fe200008e0e06 */
[----:B------:R-:W-:Y:S01]  /*8f90*/  ISETP.NE.U32.AND P1, PT, RZ, UR8, PT ;  /* 0x00000008ff007c0c */ /* 0x000fe2000bf25070 */
[----:B------:R-:W0:Y:S02]  /*8fa0*/  LDC R19, c[0x0][0x148] ;  /* 0x00005200ff137b82 */ /* 0x000e240000000800 */
[----:B------:R-:W-:Y:S01]  /*8fb0*/  IMAD R8, R6, UR4, RZ ;  /* 0x0000000406087c24 */ /* 0x000fe2000f8e02ff */
[----:B------:R-:W-:Y:S01]  /*8fc0*/  ISETP.NE.AND.EX P1, PT, RZ, UR9, PT, P1 ;  /* 0x00000009ff007c0c */ /* 0x000fe2000bf25310 */
[----:B------:R-:W-:Y:S01]  /*8fd0*/  IMAD.WIDE.U32 R6, R9, UR4, R2 ;  /* 0x0000000409067c25 */ /* 0x000fe2000f8e0002 */
[----:B------:R-:W-:-:S03]  /*8fe0*/  ULDC UR4, c[0x0][0x150] ;  /* 0x0000540000047ab9 */ /* 0x000fc60000000800 */
[----:B------:R-:W-:Y:S02]  /*8ff0*/  IMAD R9, R9, UR5, R8 ;  /* 0x0000000509097c24 */ /* 0x000fe4000f8e0208 */
[----:B------:R-:W-:Y:S01]  /*9000*/  FMUL R8, R11, UR4 ;  /* 0x000000040b087c20 */ /* 0x000fe20008400000 */
[----:B------:R-:W-:Y:S01]  /*9010*/  ULDC UR4, c[0x0][0x618] ;  /* 0x0001860000047ab9 */ /* 0x000fe20000000800 */
[----:B------:R-:W-:Y:S01]  /*9020*/  ULDC UR5, c[0x0][0x154] ;  /* 0x0000550000057ab9 */ /* 0x000fe20000000800 */
[----:B------:R-:W-:-:S03]  /*9030*/  IMAD.IADD R7, R7, 0x1, R9 ;  /* 0x0000000107077824 */ /* 0x000fc600078e0209 */
[----:B------:R-:W3:Y:S02]  /*9040*/  F2I.U32.TRUNC.NTZ R8, R8 ;  /* 0x0000000800087305 */ /* 0x000ee4000020f000 */
[----:B------:R-:W-:Y:S02]  /*9050*/  SHF.R.U64 R11, R6, UR4, R7 ;  /* 0x00000004060b7c19 */ /* 0x000fe40008001207 */
[----:B-1----:R-:W-:-:S05]  /*9060*/  I2FP.F32.U32 R6, R14 ;  /* 0x0000000e00067245 */ /* 0x002fca0000201000 */
[----:B------:R-:W-:Y:S01]  /*9070*/  FMUL R21, R6, UR5 ;  /* 0x0000000506157c20 */ /* 0x000fe20008400000 */
[----:B------:R-:W-:Y:S01]  /*9080*/  SHF.R.U32.HI R6, RZ, UR4, R7 ;  /* 0x00000004ff067c19 */ /* 0x000fe20008011607 */
[----:B------:R-:W-:-:S03]  /*9090*/  ULDC UR4, c[0x0][0x658] ;  /* 0x0001960000047ab9 */ /* 0x000fc60000000800 */
[--C-:B------:R-:W-:Y:S01]  /*90a0*/  SHF.R.U64 R20, R11, UR6, R6.reuse ;  /* 0x000000060b147c19 */ /* 0x100fe20008001206 */
[----:B------:R-:W1:Y:S01]  /*90b0*/  F2I.U32.TRUNC.NTZ R21, R21 ;  /* 0x0000001500157305 */ /* 0x000e62000020f000 */
[----:B------:R-:W-:Y:S01]  /*90c0*/  SHF.R.U32.HI R7, RZ, UR6, R6 ;  /* 0x00000006ff077c19 */ /* 0x000fe20008011606 */
[----:B---3--:R-:W-:-:S03]  /*90d0*/  IMAD.MOV R8, RZ, RZ, -R8 ;  /* 0x000000ffff087224 */ /* 0x008fc600078e0a08 */
[----:B------:R-:W-:Y:S01]  /*90e0*/  SHF.R.U64 R18, R20, UR4, R7 ;  /* 0x0000000414127c19 */ /* 0x000fe20008001207 */
[----:B--2---:R-:W-:Y:S01]  /*90f0*/  IMAD R17, R22, R8, R17 ;  /* 0x0000000816117224 */ /* 0x004fe200078e0211 */
[----:B------:R-:W-:-:S03]  /*9100*/  SHF.R.U32.HI R23, RZ, UR4, R7 ;  /* 0x00000004ff177c19 */ /* 0x000fc60008011607 */
[----:B------:R-:W-:Y:S02]  /*9110*/  IMAD.MOV.U32 R6, RZ, RZ, R18 ;  /* 0x000000ffff067224 */ /* 0x000fe400078e0012 */
[----:B------:R-:W-:Y:S01]  /*9120*/  IMAD.MOV.U32 R7, RZ, RZ, R23 ;  /* 0x000000ffff077224 */ /* 0x000fe200078e0017 */
[----:B-1----:R-:W-:Y:S06]  /*9130*/  @!P1 BRA `(.L_x_180) ;  /* 0x0000000000289947 */ /* 0x002fec0003800000 */
[----:B------:R-:W-:Y:S02]  /*9140*/  ULDC UR4, c[0x0][0x64c] ;  /* 0x0001930000047ab9 */ /* 0x000fe40000000800 */
[----:B------:R-:W-:-:S05]  /*9150*/  IADD3 R7, P1, R18, UR4, RZ ;  /* 0x0000000412077c10 */ /* 0x000fca000ff3e0ff */
[----:B------:R-:W-:-:S04]  /*9160*/  IMAD.X R23, RZ, RZ, R23, P1 ;  /* 0x000000ffff177224 */ /* 0x000fc800008e0617 */
[----:B------:R-:W-:-:S04]  /*9170*/  IMAD.WIDE.U32 R8, R23, UR8, RZ ;  /* 0x0000000817087c25 */ /* 0x000fc8000f8e00ff */
[----:B------:R-:W-:-:S04]  /*9180*/  IMAD.WIDE.U32 R8, P1, R7, UR9, R8 ;  /* 0x0000000907087c25 */ /* 0x000fc8000f820008 */
[----:B------:R-:W-:-:S04]  /*9190*/  IMAD.WIDE.U32 R6, R7, UR8, RZ ;  /* 0x0000000807067c25 */ /* 0x000fc8000f8e00ff */
[----:B------:R-:W-:Y:S01]  /*91a0*/  IMAD.MOV.U32 R6, RZ, RZ, R9 ;  /* 0x000000ffff067224 */ /* 0x000fe200078e0009 */
[----:B------:R-:W-:Y:S01]  /*91b0*/  IADD3 RZ, P4, R7, R8, RZ ;  /* 0x0000000807ff7210 */ /* 0x000fe20007f9e0ff */
[----:B------:R-:W-:-:S04]  /*91c0*/  IMAD.X R7, RZ, RZ, RZ, P1 ;  /* 0x000000ffff077224 */ /* 0x000fc800008e06ff */
[----:B------:R-:W-:-:S08]  /*91d0*/  IMAD.WIDE.U32.X R6, R23, UR9, R6, P4 ;  /* 0x0000000917067c25 */ /* 0x000fd0000a0e0406 */
.L_x_180:
[----:B------:R-:W-:Y:S01]  /*91e0*/  ULDC UR4, c[0x0][0x648] ;  /* 0x0001920000047ab9 */ /* 0x000fe20000000800 */
[----:B------:R-:W-:Y:S01]  /*91f0*/  LOP3.LUT R20, R20, UR17, RZ, 0xc0, !PT ;  /* 0x0000001114147c12 */ /* 0x000fe2000f8ec0ff */
[----:B------:R-:W-:Y:S01]  /*9200*/  IMAD.MOV R21, RZ, RZ, -R21 ;  /* 0x000000ffff157224 */ /* 0x000fe200078e0a15 */
[----:B------:R-:W-:Y:S01]  /*9210*/  SHF.R.U64 R7, R6, UR4, R7 ;  /* 0x0000000406077c19 */ /* 0x000fe20008001207 */
[----:B------:R-:W-:Y:S01]  /*9220*/  ULDC UR4, c[0x0][0x638] ;  /* 0x00018e0000047ab9 */ /* 0x000fe20000000800 */
[----:B------:R-:W-:Y:S01]  /*9230*/  LOP3.LUT R11, R11, UR16, RZ, 0xc0, !PT ;  /* 0x000000100b0b7c12 */ /* 0x000fe2000f8ec0ff */
[----:B0-----:R-:W-:Y:S01]  /*9240*/  @P3 IMAD R17, R19, R21, R14 ;  /* 0x0000001513113224 */ /* 0x001fe200078e020e */
[----:B------:R-:W-:Y:S01]  /*9250*/  ULDC UR5, c[0x0][0x610] ;  /* 0x0001840000057ab9 */ /* 0x000fe20000000800 */
[----:B------:R-:W-:Y:S02]  /*9260*/  IMAD.MOV R9, RZ, RZ, -R7 ;  /* 0x000000ffff097224 */ /* 0x000fe400078e0a07 */
[----:B------:R-:W-:-:S02]  /*9270*/  IMAD R20, R7, UR18, R20 ;  /* 0x0000001207147c24 */ /* 0x000fc4000f8e0214 */
[----:B------:R-:W-:Y:S01]  /*9280*/  IMAD R18, R9, UR4, R18 ;  /* 0x0000000409127c24 */ /* 0x000fe2000f8e0212 */
[----:B------:R-:W-:Y:S01]  /*9290*/  ULDC UR4, c[0x0][0x600] ;  /* 0x0001800000047ab9 */ /* 0x000fe20000000800 */
[----:B------:R-:W-:Y:S02]  /*92a0*/  IMAD R17, R20, UR5, R17 ;  /* 0x0000000514117c24 */ /* 0x000fe4000f8e0211 */
[----:B------:R-:W-:Y:S02]  /*92b0*/  IMAD R18, R18, UR4, R11 ;  /* 0x0000000412127c24 */ /* 0x000fe4000f8e020b */
[----:B------:R-:W-:Y:S02]  /*92c0*/  IMAD.MOV.U32 R7, RZ, RZ, 0x1 ;  /* 0x00000001ff077424 */ /* 0x000fe400078e00ff */
[----:B------:R-:W-:Y:S01]  /*92d0*/  IMAD.MOV.U32 R6, RZ, RZ, R10 ;  /* 0x000000ffff067224 */ /* 0x000fe200078e000a */
[----:B------:R-:W-:Y:S02]  /*92e0*/  SEL R14, R18, R17, !P3 ;  /* 0x00000011120e7207 */ /* 0x000fe40005800000 */
[----:B------:R-:W-:-:S07]  /*92f0*/  SEL R11, R17, R18, !P3 ;  /* 0x00000012110b7207 */ /* 0x000fce0005800000 */
.L_x_178:
[----:B------:R-:W-:Y:S05]  /*9300*/  BSYNC B1 ;  /* 0x0000000000017941 */ /* 0x000fea0003800000 */
.L_x_177:
[----:B------:R-:W-:-:S13]  /*9310*/  LOP3.LUT P1, RZ, R7, 0xff, RZ, 0xc0, !PT ;  /* 0x000000ff07ff7812 */ /* 0x000fda000782c0ff */
[----:B------:R-:W-:Y:S05]  /*9320*/  @P1 BRA `(.L_x_181) ;  /* 0xfffffff4004c1947 */ /* 0x000fea000383ffff */
[----:B------:R-:W-:Y:S05]  /*9330*/  BSYNC B0 ;  /* 0x0000000000007941 */ /* 0x000fea0003800000 */
.L_x_169:
[----:B------:R-:W-:-:S03]  /*9340*/  UMOV UR4, 0xffffffff ;  /* 0xffffffff00047882 */ /* 0x000fc60000000000 */
[----:B------:R-:W-:Y:S05]  /*9350*/  BRA.DIV UR4, `(.L_x_182) ;  /* 0x0000000204f87947 */ /* 0x000fea000b800000 */
[----:B------:R-:W-:-:S13]  /*9360*/  ELECT P0, URZ, PT ;  /* 0x00000000003f782f */ /* 0x000fda0003800000 */
.L_x_195:
[----:B------:R-:W-:Y:S04]  /*9370*/  BSSY B0, `(.L_x_183) ;  /* 0x0000022000007945 */ /* 0x000fe80003800000 */
[----:B------:R-:W-:Y:S05]  /*9380*/  @!P0 BRA `(.L_x_184) ;  /* 0x0000000000808947 */ /* 0x000fea0003800000 */
[----:B------:R-:W-:-:S04]  /*9390*/  LOP3.LUT R4, R4, 0x2, RZ, 0xfc, !PT ;  /* 0x0000000204047812 */ /* 0x000fc800078efcff */
[----:B------:R-:W-:-:S13]  /*93a0*/  ISETP.NE.AND P0, PT, R4, 0x3, PT ;  /* 0x000000030400780c */ /* 0x000fda0003f05270 */
[----:B------:R-:W-:Y:S05]  /*93b0*/  @!P0 BRA `(.L_x_185) ;  /* 0x0000000000048947 */ /* 0x000fea0003800000 */
[----:B------:R-:W-:Y:S01]  /*93c0*/  BPT.TRAP 0x1 ;  /* 0x000000040000795c */ /* 0x000fe20000300000 */
.L_x_185:
[----:B------:R-:W0:Y:S01]  /*93d0*/  S2R R3, SR_CgaCtaId ;  /* 0x0000000000037919 */ /* 0x000e220000008800 */
[----:B------:R-:W-:-:S04]  /*93e0*/  MOV R0, 0x400 ;  /* 0x0000040000007802 */ /* 0x000fc80000000f00 */
[----:B0-----:R-:W-:Y:S02]  /*93f0*/  LEA R0, R3, R0, 0x18 ;  /* 0x0000000003007211 */ /* 0x001fe400078ec0ff */
[----:B------:R-:W-:-:S03]  /*9400*/  SHF.L.U32 R3, R5, 0x1f, RZ ;  /* 0x0000001f05037819 */ /* 0x000fc600000006ff */
[----:B------:R-:W-:-:S04]  /*9410*/  VIADD R0, R0, 0x18 ;  /* 0x0000001800007836 */ /* 0x000fc80000000000 */
[C---:B------:R-:W-:Y:S02]  /*9420*/  IMAD R4, R13.reuse, 0x8, R0 ;  /* 0x000000080d047824 */ /* 0x040fe400078e0200 */
[----:B------:R-:W-:Y:S02]  /*9430*/  VIADD R13, R13, 0x1 ;  /* 0x000000010d0d7836 */ /* 0x000fe40000000000 */
[----:B------:R-:W0:Y:S03]  /*9440*/  SYNCS.PHASECHK.TRANS64.TRYWAIT P0, [R4+URZ], R3 ;  /* 0x00000003040075a7 */ /* 0x000e26000800017f */
[----:B------:R-:W-:-:S04]  /*9450*/  ISETP.NE.AND P1, PT, R13, 0x3, PT ;  /* 0x000000030d00780c */ /* 0x000fc80003f25270 */
[----:B------:R-:W-:Y:S02]  /*9460*/  SEL R2, RZ, 0x1, P1 ;  /* 0x00000001ff027807 */ /* 0x000fe40000800000 */
[----:B------:R-:W-:Y:S02]  /*9470*/  SEL R13, R13, RZ, P1 ;  /* 0x000000ff0d0d7207 */ /* 0x000fe40000800000 */
[----:B------:R-:W-:-:S03]  /*9480*/  LOP3.LUT R7, R5, R2, RZ, 0x3c, !PT ;  /* 0x0000000205077212 */ /* 0x000fc600078e3cff */
[----:B------:R-:W-:Y:S01]  /*9490*/  IMAD R6, R13, 0x8, R0 ;  /* 0x000000080d067824 */ /* 0x000fe200078e0200 */
[----:B------:R-:W-:Y:S01]  /*94a0*/  SHF.L.U32 R5, R7, 0x1f, RZ ;  /* 0x0000001f07057819 */ /* 0x000fe200000006ff */
[----:B0-----:R-:W-:Y:S06]  /*94b0*/  @!P0 BRA `(.L_x_186) ;  /* 0x0000000000c48947 */ /* 0x001fec0003800000 */
.L_x_196:
[----:B------:R-:W1:Y:S01]  /*94c0*/  SYNCS.PHASECHK.TRANS64.TRYWAIT P0, [R6+URZ], R5 ;  /* 0x00000005060075a7 */ /* 0x000e62000800017f */
[----:B------:R-:W-:-:S05]  /*94d0*/  VIADD R2, R13, 0x1 ;  /* 0x000000010d027836 */ /* 0x000fca0000000000 */
[----:B------:R-:W-:-:S04]  /*94e0*/  ISETP.NE.AND P1, PT, R2, 0x3, PT ;  /* 0x000000030200780c */ /* 0x000fc80003f25270 */
[----:B0-----:R-:W-:Y:S02]  /*94f0*/  SEL R4, RZ, 0x1, P1 ;  /* 0x00000001ff047807 */ /* 0x001fe40000800000 */
[----:B------:R-:W-:Y:S02]  /*9500*/  SEL R3, R2, RZ, P1 ;  /* 0x000000ff02037207 */ /* 0x000fe40000800000 */
[----:B------:R-:W-:Y:S01]  /*9510*/  LOP3.LUT R4, R7, R4, RZ, 0x3c, !PT ;  /* 0x0000000407047212 */ /* 0x000fe200078e3cff */
[----:B-1----:R-:W-:Y:S06]  /*9520*/  @!P0 BRA `(.L_x_187) ;  /* 0x0000000000bc8947 */ /* 0x002fec0003800000 */
.L_x_197:
[----:B------:R-:W-:Y:S01]  /*9530*/  IMAD R3, R3, 0x8, R0 ;  /* 0x0000000803037824 */ /* 0x000fe200078e0200 */
[----:B------:R-:W-:-:S07]  /*9540*/  SHF.L.U32 R0, R4, 0x1f, RZ ;  /* 0x0000001f04007819 */ /* 0x000fce00000006ff */
.L_x_188:
[----:B-1----:R1:W2:Y:S02]  /*9550*/  SYNCS.PHASECHK.TRANS64.TRYWAIT P0, [R3+URZ], R0 ;  /* 0x00000000030075a7 */ /* 0x0022a4000800017f */
[----:B--2---:R-:W-:Y:S05]  /*9560*/  @!P0 NANOSLEEP.SYNCS 0x989680 ;  /* 0x009896800000895d */ /* 0x004fea0003900000 */
[----:B------:R-:W2:Y:S02]  /*9570*/  @!P0 SYNCS.PHASECHK.TRANS64 P0, [R3+URZ], R0 ;  /* 0x00000000030085a7 */ /* 0x000ea4000800007f */
[----:B--2---:R-:W-:Y:S05]  /*9580*/  @!P0 BRA `(.L_x_188) ;  /* 0xfffffffc00f08947 */ /* 0x004fea000383ffff */
.L_x_184:
[----:B------:R-:W-:Y:S05]  /*9590*/  BSYNC B0 ;  /* 0x0000000000007941 */ /* 0x000fea0003800000 */
.L_x_183:
[----:B------:R-:W-:Y:S05]  /*95a0*/  EXIT ;  /* 0x000000000000794d */ /* 0x000fea0003800000 */
.L_x_17:
[----:B-1----:R-:W-:-:S04]  /*95b0*/  IMAD.U32 R11, RZ, RZ, UR6 ;  /* 0x00000006ff0b7e24 */ /* 0x002fc8000f8e00ff */
[----:B------:R1:W4:Y:S03]  /*95c0*/  SYNCS.PHASECHK.TRANS64.TRYWAIT P0, [R11+URZ], R10 ;  /* 0x0000000a0b0075a7 */ /* 0x000326000800017f */
[----:B----4-:R-:W-:Y:S05]  /*95d0*/  @!P0 NANOSLEEP.SYNCS 0x989680 ;  /* 0x009896800000895d */ /* 0x010fea0003900000 */
[----:B------:R-:W4:Y:S02]  /*95e0*/  @!P0 SYNCS.PHASECHK.TRANS64 P0, [R11+URZ], R10 ;  /* 0x0000000a0b0085a7 */ /* 0x000f24000800007f */
[----:B----4-:R-:W-:Y:S05]  /*95f0*/  @!P0 BRA `(.L_x_17) ;  /* 0xfffffffc00ec8947 */ /* 0x010fea000383ffff */
[----:B------:R-:W-:Y:S05]  /*9600*/  BRA `(.L_x_16) ;  /* 0xffffff7c00c87947 */ /* 0x000fea000383ffff */
.L_x_23:
[----:B-1----:R-:W-:-:S04]  /*9610*/  IMAD.U32 R12, RZ, RZ, UR14 ;  /* 0x0000000eff0c7e24 */ /* 0x002fc8000f8e00ff */
[----:B------:R1:W4:Y:S03]  /*9620*/  SYNCS.PHASECHK.TRANS64.TRYWAIT P0, [R12+URZ], R11 ;  /* 0x0000000b0c0075a7 */ /* 0x000326000800017f */
[----:B----4-:R-:W-:Y:S05]  /*9630*/  @!P0 NANOSLEEP.SYNCS 0x989680 ;  /* 0x009896800000895d */ /* 0x010fea0003900000 */
[----:B------:R-:W4:Y:S02]  /*9640*/  @!P0 SYNCS.PHASECHK.TRANS64 P0, [R12+URZ], R11 ;  /* 0x0000000b0c0085a7 */ /* 0x000f24000800007f */
[----:B----4-:R-:W-:Y:S05]  /*9650*/  @!P0 BRA `(.L_x_23) ;  /* 0xfffffffc00ec8947 */ /* 0x010fea000383ffff */
[----:B------:R-:W-:Y:S05]  /*9660*/  BRA `(.L_x_22) ;  /* 0xffffff88007c7947 */ /* 0x000fea000383ffff */
.L_x_170:
[----:B------:R-:W-:Y:S01]  /*9670*/  BSSY B1, `(.L_x_189) ;  /* 0x0000006000017945 */ /* 0x000fe20003800000 */
[----:B------:R-:W-:-:S07]  /*9680*/  IMAD.MOV.U32 R7, RZ, RZ, -0x1 ;  /* 0xffffffffff077424 */ /* 0x000fce00078e00ff */
[----:B------:R-:W-:Y:S05]  /*9690*/  WARPSYNC.COLLECTIVE R7, `(.L_x_190) ;  /* 0x00000000070c7348 */ /* 0x000fea0003c00000 */
[----:B------:R-:W-:Y:S02]  /*96a0*/  ELECT P1, UR62, PT ;  /* 0x00000000003e782f */ /* 0x000fe40003820000 */
[----:B------:R-:W-:Y:S01]  /*96b0*/  MOV R7, UR62 ;  /* 0x0000003e00077c02 */ /* 0x000fe20008000f00 */
[----:B------:R-:W-:Y:S10]  /*96c0*/  ENDCOLLECTIVE ;  /* 0x000000000000791b */ /* 0x000ff40003800000 */
.L_x_190:
[----:B------:R-:W-:Y:S05]  /*96d0*/  BSYNC B1 ;  /* 0x0000000000017941 */ /* 0x000fea0003800000 */
.L_x_189:
[----:B------:R-:W-:Y:S05]  /*96e0*/  BRA `(.L_x_191) ;  /* 0xfffffff000687947 */ /* 0x000fea000383ffff */
.L_x_173:
[----:B-1----:R1:W2:Y:S02]  /*96f0*/  SYNCS.PHASECHK.TRANS64.TRYWAIT P1, [R19+URZ+0x18], R10 ;  /* 0x0000180a130075a7 */ /* 0x0022a4000802017f */
[----:B--2---:R-:W-:Y:S05]  /*9700*/  @!P1 NANOSLEEP.SYNCS 0x989680 ;  /* 0x009896800000995d */ /* 0x004fea0003900000 */
[----:B------:R-:W2:Y:S02]  /*9710*/  @!P1 SYNCS.PHASECHK.TRANS64 P1, [R19+URZ+0x18], R10 ;  /* 0x0000180a130095a7 */ /* 0x000ea4000802007f */
[----:B--2---:R-:W-:Y:S05]  /*9720*/  @!P1 BRA `(.L_x_173) ;  /* 0xfffffffc00f09947 */ /* 0x004fea000383ffff */
[----:B------:R-:W-:Y:S05]  /*9730*/  BRA `(.L_x_192) ;  /* 0xfffffff0009c7947 */ /* 0x000fea000383ffff */
.L_x_182:
[----:B------:R-:W-:Y:S01]  /*9740*/  BSSY B0, `(.L_x_193) ;  /* 0x0000006000007945 */ /* 0x000fe20003800000 */
[----:B------:R-:W-:-:S07]  /*9750*/  IMAD.MOV.U32 R7, RZ, RZ, -0x1 ;  /* 0xffffffffff077424 */ /* 0x000fce00078e00ff */
[----:B------:R-:W-:Y:S05]  /*9760*/  WARPSYNC.COLLECTIVE R7, `(.L_x_194) ;  /* 0x00000000070c7348 */ /* 0x000fea0003c00000 */
[----:B------:R-:W-:Y:S02]  /*9770*/  ELECT P1, UR62, PT ;  /* 0x00000000003e782f */ /* 0x000fe40003820000 */
[----:B------:R-:W-:Y:S01]  /*9780*/  MOV R7, UR62 ;  /* 0x0000003e00077c02 */ /* 0x000fe20008000f00 */
[----:B------:R-:W-:Y:S10]  /*9790*/  ENDCOLLECTIVE ;  /* 0x000000000000791b */ /* 0x000ff40003800000 */
.L_x_194:
[----:B------:R-:W-:Y:S05]  /*97a0*/  BSYNC B0 ;  /* 0x0000000000007941 */ /* 0x000fea0003800000 */
.L_x_193:
[----:B------:R-:W-:Y:S01]  /*97b0*/  PLOP3.LUT P0, PT, P1, PT, PT, 0x80, 0x0 ;  /* 0x000000000000781c */ /* 0x000fe20000f0f070 */
[----:B------:R-:W-:-:S12]  /*97c0*/  BRA `(.L_x_195) ;  /* 0xfffffff800e87947 */ /* 0x000fd8000383ffff */
.L_x_186:
[----:B0-----:R0:W1:Y:S02]  /*97d0*/  SYNCS.PHASECHK.TRANS64.TRYWAIT P0, [R4+URZ], R3 ;  /* 0x00000003040075a7 */ /* 0x001064000800017f */
[----:B-1----:R-:W-:Y:S05]  /*97e0*/  @!P0 NANOSLEEP.SYNCS 0x989680 ;  /* 0x009896800000895d */ /* 0x002fea0003900000 */
[----:B------:R-:W1:Y:S02]  /*97f0*/  @!P0 SYNCS.PHASECHK.TRANS64 P0, [R4+URZ], R3 ;  /* 0x00000003040085a7 */ /* 0x000e64000800007f */
[----:B-1----:R-:W-:Y:S05]  /*9800*/  @!P0 BRA `(.L_x_186) ;  /* 0xfffffffc00f08947 */ /* 0x002fea000383ffff */
[----:B------:R-:W-:Y:S05]  /*9810*/  BRA `(.L_x_196) ;  /* 0xfffffffc00287947 */ /* 0x000fea000383ffff */
.L_x_187:
[----:B0-----:R0:W1:Y:S02]  /*9820*/  SYNCS.PHASECHK.TRANS64.TRYWAIT P0, [R6+URZ], R5 ;  /* 0x00000005060075a7 */ /* 0x001064000800017f */
[----:B-1----:R-:W-:Y:S05]  /*9830*/  @!P0 NANOSLEEP.SYNCS 0x989680 ;  /* 0x009896800000895d */ /* 0x002fea0003900000 */
[----:B------:R-:W1:Y:S02]  /*9840*/  @!P0 SYNCS.PHASECHK.TRANS64 P0, [R6+URZ], R5 ;  /* 0x00000005060085a7 */ /* 0x000e64000800007f */
[----:B-1----:R-:W-:Y:S05]  /*9850*/  @!P0 BRA `(.L_x_187) ;  /* 0xfffffffc00f08947 */ /* 0x002fea000383ffff */
[----:B------:R-:W-:Y:S05]  /*9860*/  BRA `(.L_x_197) ;  /* 0xfffffffc00307947 */ /* 0x000fea000383ffff */
.L_x_198:
[----:B------:R-:W-:-:S00]  /*9870*/  BRA `(.L_x_198) ;  /* 0xfffffffc00fc7947 */ /* 0x000fc0000383ffff */
[----:B------:R-:W-:-:S00]  /*9880*/  NOP ;  /* 0x0000000000007918 */ /* 0x000fc00000000000 */
[----:B------:R-:W-:-:S00]  /*9890*/  NOP ;  /* 0x0000000000007918 */ /* 0x000fc00000000000 */
[----:B------:R-:W-:-:S00]  /*98a0*/  NOP ;  /* 0x0000000000007918 */ /* 0x000fc00000000000 */
[----:B------:R-:W-:-:S00]  /*98b0*/  NOP ;  /* 0x0000000000007918 */ /* 0x000fc00000000000 */
[----:B------:R-:W-:-:S00]  /*98c0*/  NOP ;  /* 0x0000000000007918 */ /* 0x000fc00000000000 */
[----:B------:R-:W-:-:S00]  /*98d0*/  NOP ;  /* 0x0000000000007918 */ /* 0x000fc00000000000 */
[----:B------:R-:W-:-:S00]  /*98e0*/  NOP ;  /* 0x0000000000007918 */ /* 0x000fc00000000000 */
[----:B------:R-:W-:-:S00]  /*98f0*/  NOP ;  /* 0x0000000000007918 */ /* 0x000fc00000000000 */
.L_x_199:


//--------------------- .nv.shared._ZN7cutlass13device_kernelINS_4gemm6kernel13GemmUniversalIN4cute5tupleIJiiiiEEENS1_10collective13CollectiveMmaINS1_37MainloopSm90TmaGmmaWarpSpecializedFP8ILi3ENS5_IJNS4_1CILi1EEESB_SB_EEENS1_35KernelTmaWarpSpecializedCooperativeEEENS5_IJNSA_ILi256EEENSA_ILi64EEENSA_ILi128EEEEEENS_12float_e4m3_tENS5_IJlSB_lEEESJ_SK_NS4_8TiledMMAINS4_8MMA_AtomIJNS4_4SM904GMMA30MMA_64x64x32_F32E4M3E4M3_SS_TNILNSO_7ScaleInE1ELSQ_1EEEEEENS4_6LayoutINS5_IJNSA_ILi2EEESB_SB_EEENS5_IJSB_NSA_ILi0EEESW_EEEEENS5_IJNS4_10UnderscoreESZ_SZ_EEEEENS4_13SM90_TMA_LOADENS4_14ComposedLayoutINS4_7SwizzleILi3ELi4ELi3EEENS4_18smem_ptr_flag_bitsILi8EEENST_INS5_IJNSA_ILi8EEESH_EEENS5_IJSH_SB_EEEEEEEvNS4_8identityES12_S1C_vS1D_EENS_8epilogue10collective6detail29Sm90TmaWarpSpecializedAdapterINS1G_15DefaultEpilogueISJ_SK_SK_NS1F_6thread17LinearCombinationISJ_Li1EffLNS1K_9ScaleType4KindE0ELNS_15FloatRoundStyleE2ESJ_EENS1_15EpilogueDefaultEEEEEvvEEEEvNT_6ParamsE --------------------------
	.section	.nv.shared._ZN7cutlass13device_kernelINS_4gemm6kernel13GemmUniversalIN4cute5tupleIJiiiiEEENS1_10collective13CollectiveMmaINS1_37MainloopSm90TmaGmmaWarpSpecializedFP8ILi3ENS5_IJNS4_1CILi1EEESB_SB_EEENS1_35KernelTmaWarpSpecializedCooperativeEEENS5_IJNSA_ILi256EEENSA_ILi64EEENSA_ILi128EEEEEENS_12float_e4m3_tENS5_IJlSB_lEEESJ_SK_NS4_8TiledMMAINS4_8MMA_AtomIJNS4_4SM904GMMA30MMA_64x64x32_F32E4M3E4M3_SS_TNILNSO_7ScaleInE1ELSQ_1EEEEEENS4_6LayoutINS5_IJNSA_ILi2EEESB_SB_EEENS5_IJSB_NSA_ILi0EEESW_EEEEENS5_IJNS4_10UnderscoreESZ_SZ_EEEEENS4_13SM90_TMA_LOADENS4_14ComposedLayoutINS4_7SwizzleILi3ELi4ELi3EEENS4_18smem_ptr_flag_bitsILi8EEENST_INS5_IJNSA_ILi8EEESH_EEENS5_IJSH_SB_EEEEEEEvNS4_8identityES12_S1C_vS1D_EENS_8epilogue10collective6detail29Sm90TmaWarpSpecializedAdapterINS1G_15DefaultEpilogueISJ_SK_SK_NS1F_6thread17LinearCombinationISJ_Li1EffLNS1K_9ScaleType4KindE0ELNS_15FloatRoundStyleE2ESJ_EENS1_15EpilogueDefaultEEEEEvvEEEEvNT_6ParamsE,"aw",@nobits
	.sectionflags	@""
	.align	16
	.zero		1024


//--------------------- .nv.shared.reserved.0     --------------------------
	.section	.nv.shared.reserved.0,"aw",@nobits
	.weak		__nv_reservedSMEM_offset_0_alias
	.size		__nv_reservedSMEM_offset_0_alias, 0, 0
	.other		__nv_reservedSMEM_offset_0_alias,@"STO_CUDA_RESERVED_SHARED STV_DEFAULT"
__nv_reservedSMEM_offset_0_alias:
	.zero		0


//--------------------- .nv.global                --------------------------
	.section	.nv.global,"aw",@nobits
.nv.global:
	.type		_ZN40_INTERNAL_36593f35_4_k_cu_38674607_208804cute1_E,@object
	.size		_ZN40_INTERNAL_36593f35_4_k_cu_38674607_208804cute1_E,(_ZN40_INTERNAL_36593f35_4_k_cu_38674607_208804cuda3std3__45__cpo6cbeginE - _ZN40_INTERNAL_36593f35_4_k_cu_38674607_208804cute1_E)
_ZN40_INTERNAL_36593f35_4_k_cu_38674607_208804cute1_E:
	.zero		1
	.type		_ZN40_INTERNAL_36593f35_4_k_cu_38674607_208804cuda3std3__45__cpo6cbeginE,@object
	.size		_ZN40_INTERNAL_36593f35_4_k_cu_38674607_208804cuda3std3__45__cpo6cbeginE,(_ZN40_INTERNAL_36593f35_4_k_cu_38674607_208804cuda3std3__48in_placeE - _ZN40_INTERNAL_36593f35_4_k_cu_38674607_208804cuda3std3__45__cpo6cbeginE)
_ZN40_INTERNAL_36593f35_4_k_cu_38674607_208804cuda3std3__45__cpo6cbeginE:
	.zero		1
	.type		_ZN40_INTERNAL_36593f35_4_k_cu_38674607_208804cuda3std3__48in_placeE,@object
	.size		_ZN40_INTERNAL_36593f35_4_k_cu_38674607_208804cuda3std3__48in_placeE,(_ZN40_INTERNAL_36593f35_4_k_cu_38674607_208804cuda3std6ranges3__45__cpo9iter_moveE - _ZN40_INTERNAL_36593f35_4_k_cu_38674607_208804cuda3std3__48in_placeE)
_ZN40_INTERNAL_36593f35_4_k_cu_38674607_208804cuda3std3__48in_placeE:
	.zero		1
	.type		_ZN40_INTERNAL_36593f35_4_k_cu_38674607_208804cuda3std6ranges3__45__cpo9iter_moveE,@object
	.size		_ZN40_INTERNAL_36593f35_4_k_cu_38674607_208804cuda3std6ranges3__45__cpo9iter_moveE,(_ZN40_INTERNAL_36593f35_4_k_cu_38674607_208804cuda3std3__45__cpo5beginE - _ZN40_INTERNAL_36593f35_4_k_cu_38674607_208804cuda3std6ranges3__45__cpo9iter_moveE)
_ZN40_INTERNAL_36593f35_4_k_cu_38674607_208804cuda3std6ranges3__45__cpo9iter_moveE:
	.zero		1
	.type		_ZN40_INTERNAL_36593f35_4_k_cu_38674607_208804cuda3std3__45__cpo5beginE,@object
	.size		_ZN40_INTERNAL_36593f35_4_k_cu_38674607_208804cuda3std3__45__cpo5beginE,(_ZN40_INTERNAL_36593f35_4_k_cu_38674607_208804cuda3std3__442_GLOBAL__N__36593f35_4_k_cu_38674607_208806ignoreE - _ZN40_INTERNAL_36593f35_4_k_cu_38674607_208804cuda3std3__45__cpo5beginE)
_ZN40_INTERNAL_36593f35_4_k_cu_38674607_208804cuda3std3__45__cpo5beginE:
	.zero		1
	.type		_ZN40_INTERNAL_36593f35_4_k_cu_38674607_208804cuda3std3__442_GLOBAL__N__36593f35_4_k_cu_38674607_208806ignoreE,@object
	.size		_ZN40_INTERNAL_36593f35_4_k_cu_38674607_208804cuda3std3__442_GLOBAL__N__36593f35_4_k_cu_38674607_208806ignoreE,(_ZN40_INTERNAL_36593f35_4_k_cu_38674607_208804cute7productE - _ZN40_INTERNAL_36593f35_4_k_cu_38674607_208804cuda3std3__442_GLOBAL__N__36593f35_4_k_cu_38674607_208806ignoreE)
_ZN40_INTERNAL_36593f35_4_k_cu_38674607_208804cuda3std3__442_GLOBAL__N__36593f35_4_k_cu_38674607_208806ignoreE:
	.zero		1
	.type		_ZN40_INTERNAL_36593f35_4_k_cu_38674607_208804cute7productE,@object
	.size		_ZN40_INTERNAL_36593f35_4_k_cu_38674607_208804cute7productE,(_ZN40_INTERNAL_36593f35_4_k_cu_38674607_208804cuda3std3__45__cpo3endE - _ZN40_INTERNAL_36593f35_4_k_cu_38674607_208804cute7productE)
_ZN40_INTERNAL_36593f35_4_k_cu_38674607_208804cute7productE:
	.zero		1
	.type		_ZN40_INTERNAL_36593f35_4_k_cu_38674607_208804cuda3std3__45__cpo3endE,@object
	.size		_ZN40_INTERNAL_36593f35_4_k_cu_38674607_208804cuda3std3__45__cpo3endE,(_ZN40_INTERNAL_36593f35_4_k_cu_38674607_208804cuda3std3__419piecewise_constructE - _ZN40_INTERNAL_36593f35_4_k_cu_38674607_208804cuda3std3__45__cpo3endE)
_ZN40_INTERNAL_36593f35_4_k_cu_38674607_208804cuda3std3__45__cpo3endE:
	.zero		1
	.type		_ZN40_INTERNAL_36593f35_4_k_cu_38674607_208804cuda3std3__419piecewise_constructE,@object
	.size		_ZN40_INTERNAL_36593f35_4_k_cu_38674607_208804cuda3std3__419piecewise_constructE,(_ZN40_INTERNAL_36593f35_4_k_cu_38674607_208804cuda3std3__45__cpo4cendE - _ZN40_INTERNAL_36593f35_4_k_cu_38674607_208804cuda3std3__419piecewise_constructE)
_ZN40_INTERNAL_36593f35_4_k_cu_38674607_208804cuda3std3__419piecewise_constructE:
	.zero		1
	.type		_ZN40_INTERNAL_36593f35_4_k_cu_38674607_208804cuda3std3__45__cpo4cendE,@object
	.size		_ZN40_INTERNAL_36593f35_4_k_cu_38674607_208804cuda3std3__45__cpo4cendE,(_ZN40_INTERNAL_36593f35_4_k_cu_38674607_208804cuda3std6ranges3__45__cpo4swapE - _ZN40_INTERNAL_36593f35_4_k_cu_38674607_208804cuda3std3__45__cpo4cendE)
_ZN40_INTERNAL_36593f35_4_k_cu_38674607_208804cuda3std3__45__cpo4cendE:
	.zero		1
	.type		_ZN40_INTERNAL_36593f35_4_k_cu_38674607_208804cuda3std6ranges3__45__cpo4swapE,@object
	.size		_ZN40_INTERNAL_36593f35_4_k_cu_38674607_208804cuda3std6ranges3__45__cpo4swapE,(.L_7 - _ZN40_INTERNAL_36593f35_4_k_cu_38674607_208804cuda3std6ranges3__45__cpo4swapE)
_ZN40_INTERNAL_36593f35_4_k_cu_38674607_208804cuda3std6ranges3__45__cpo4swapE:
	.zero		1
.L_7:


//--------------------- .nv.constant0._ZN7cutlass13device_kernelINS_4gemm6kernel13GemmUniversalIN4cute5tupleIJiiiiEEENS1_10collective13CollectiveMmaINS1_37MainloopSm90TmaGmmaWarpSpecializedFP8ILi3ENS5_IJNS4_1CILi1EEESB_SB_EEENS1_35KernelTmaWarpSpecializedCooperativeEEENS5_IJNSA_ILi256EEENSA_ILi64EEENSA_ILi128EEEEEENS_12float_e4m3_tENS5_IJlSB_lEEESJ_SK_NS4_8TiledMMAINS4_8MMA_AtomIJNS4_4SM904GMMA30MMA_64x64x32_F32E4M3E4M3_SS_TNILNSO_7ScaleInE1ELSQ_1EEEEEENS4_6LayoutINS5_IJNSA_ILi2EEESB_SB_EEENS5_IJSB_NSA_ILi0EEESW_EEEEENS5_IJNS4_10UnderscoreESZ_SZ_EEEEENS4_13SM90_TMA_LOADENS4_14ComposedLayoutINS4_7SwizzleILi3ELi4ELi3EEENS4_18smem_ptr_flag_bitsILi8EEENST_INS5_IJNSA_ILi8EEESH_EEENS5_IJSH_SB_EEEEEEEvNS4_8identityES12_S1C_vS1D_EENS_8epilogue10collective6detail29Sm90TmaWarpSpecializedAdapterINS1G_15DefaultEpilogueISJ_SK_SK_NS1F_6thread17LinearCombinationISJ_Li1EffLNS1K_9ScaleType4KindE0ELNS_15FloatRoundStyleE2ESJ_EENS1_15EpilogueDefaultEEEEEvvEEEEvNT_6ParamsE --------------------------
	.section	.nv.constant0._ZN7cutlass13device_kernelINS_4gemm6kernel13GemmUniversalIN4cute5tupleIJiiiiEEENS1_10collective13CollectiveMmaINS1_37MainloopSm90TmaGmmaWarpSpecializedFP8ILi3ENS5_IJNS4_1CILi1EEESB_SB_EEENS1_35KernelTmaWarpSpecializedCooperativeEEENS5_IJNSA_ILi256EEENSA_ILi64EEENSA_ILi128EEEEEENS_12float_e4m3_tENS5_IJlSB_lEEESJ_SK_NS4_8TiledMMAINS4_8MMA_AtomIJNS4_4SM904GMMA30MMA_64x64x32_F32E4M3E4M3_SS_TNILNSO_7ScaleInE1ELSQ_1EEEEEENS4_6LayoutINS5_IJNSA_ILi2EEESB_SB_EEENS5_IJSB_NSA_ILi0EEESW_EEEEENS5_IJNS4_10UnderscoreESZ_SZ_EEEEENS4_13SM90_TMA_LOADENS4_14ComposedLayoutINS4_7SwizzleILi3ELi4ELi3EEENS4_18smem_ptr_flag_bitsILi8EEENST_INS5_IJNSA_ILi8EEESH_EEENS5_IJSH_SB_EEEEEEEvNS4_8identityES12_S1C_vS1D_EENS_8epilogue10collective6detail29Sm90TmaWarpSpecializedAdapterINS1G_15DefaultEpilogueISJ_SK_SK_NS1F_6thread17LinearCombinationISJ_Li1EffLNS1K_9ScaleType4KindE0ELNS_15FloatRoundStyleE2ESJ_EENS1_15EpilogueDefaultEEEEEvvEEEEvNT_6ParamsE,"a",@progbits
	.sectionflags	@""
	.align	4
.nv.constant0._ZN7cutlass13device_kernelINS_4gemm6kernel13GemmUniversalIN4cute5tupleIJiiiiEEENS1_10collective13CollectiveMmaINS1_37MainloopSm90TmaGmmaWarpSpecializedFP8ILi3ENS5_IJNS4_1CILi1EEESB_SB_EEENS1_35KernelTmaWarpSpecializedCooperativeEEENS5_IJNSA_ILi256EEENSA_ILi64EEENSA_ILi128EEEEEENS_12float_e4m3_tENS5_IJlSB_lEEESJ_SK_NS4_8TiledMMAINS4_8MMA_AtomIJNS4_4SM904GMMA30MMA_64x64x32_F32E4M3E4M3_SS_TNILNSO_7ScaleInE1ELSQ_1EEEEEENS4_6LayoutINS5_IJNSA_ILi2EEESB_SB_EEENS5_IJSB_NSA_ILi0EEESW_EEEEENS5_IJNS4_10UnderscoreESZ_SZ_EEEEENS4_13SM90_TMA_LOADENS4_14ComposedLayoutINS4_7SwizzleILi3ELi4ELi3EEENS4_18smem_ptr_flag_bitsILi8EEENST_INS5_IJNSA_ILi8EEESH_EEENS5_IJSH_SB_EEEEEEEvNS4_8identityES12_S1C_vS1D_EENS_8epilogue10collective6detail29Sm90TmaWarpSpecializedAdapterINS1G_15DefaultEpilogueISJ_SK_SK_NS1F_6thread17LinearCombinationISJ_Li1EffLNS1K_9ScaleType4KindE0ELNS_15FloatRoundStyleE2ESJ_EENS1_15EpilogueDefaultEEEEEvvEEEEvNT_6ParamsE:
	.zero		1664


//--------------------- SYMBOLS --------------------------

	.type		.nv.reservedSmem.offset0,@object
	.size		.nv.reservedSmem.offset0,0x4
